	.target	sm_90a

	.elftype	@"ET_EXEC"


//--------------------- .note.nv.tkinfo           --------------------------
	.section	.note.nv.tkinfo,"",@"SHT_NOTE"
	.sectionflags	@"SHF_NOTE_NV_TKINFO"
	.tkinfo
        /*0018*/ 	.word	0x00000002
        /*0030*/ 	.string	""
        /*0030*/ 	.string	"ptxas"
        /*0030*/ 	.string	"Cuda compilation tools, release 13.0, V13.0.88"
        /*0030*/ 	.string	"Build cuda_13.0.r13.0/compiler.36424714_0"
        /*0030*/ 	.string	"-arch sm_90a -m 64 "



//--------------------- .note.nv.cuinfo           --------------------------
	.section	.note.nv.cuinfo,"",@"SHT_NOTE"
	.sectionflags	@"SHF_NOTE_NV_CUINFO"
        /*0018*/ 	.short	0x0002
        /*001a*/ 	.short	0x005a
        /*001c*/ 	.short	0x0082
	.zero		2


//--------------------- .nv.info                  --------------------------
	.section	.nv.info,"",@"SHT_CUDA_INFO"
	.align	4


	//----- nvinfo : EIATTR_REGCOUNT
	.align		4
        /*0000*/ 	.byte	0x04, 0x2f
        /*0002*/ 	.short	(.L_12 - .L_11)
	.align		4
.L_11:
        /*0004*/ 	.word	index@(_ZN7cutlass13device_kernelINS_4gemm6kernel13GemmUniversalIN4cute5tupleIJiiiiEEENS1_10collective13CollectiveMmaINS1_37MainloopSm90TmaGmmaWarpSpecializedFP8ILi2ENS5_IJNS4_1CILi1EEESB_SB_EEENS1_35KernelTmaWarpSpecializedCooperativeEEENS5_IJNSA_ILi128EEESF_NSA_ILi32EEEEEENS_12float_e4m3_tENS5_IJlSB_lEEESI_SJ_NS4_8TiledMMAINS4_8MMA_AtomIJNS4_4SM904GMMA31MMA_64x128x32_F32E4M3E4M3_SS_TNILNSN_7ScaleInE1ELSP_1EEEEEENS4_6LayoutINS5_IJNSA_ILi2EEESB_SB_EEENS5_IJSB_NSA_ILi0EEESV_EEEEENS5_IJNS4_10UnderscoreESY_SY_EEEEENS4_13SM90_TMA_LOADENS4_14ComposedLayoutINS4_7SwizzleILi1ELi4ELi3EEENS4_18smem_ptr_flag_bitsILi8EEENSS_INS5_IJNSA_ILi8EEESG_EEENS5_IJSG_SB_EEEEEEEvNS4_8identityES11_S1B_vS1C_EENS_8epilogue10collective6detail29Sm90TmaWarpSpecializedAdapterINS1F_15DefaultEpilogueISI_SJ_SJ_NS1E_6thread17LinearCombinationISI_Li1EffLNS1J_9ScaleType4KindE0ELNS_15FloatRoundStyleE2ESI_EENS1_15EpilogueDefaultEEEEEvvEEEEvNT_6ParamsE)
        /*0008*/ 	.word	0x000000a8


	//----- nvinfo : EIATTR_FRAME_SIZE
	.align		4
.L_12:
        /*000c*/ 	.byte	0x04, 0x11
        /*000e*/ 	.short	(.L_14 - .L_13)
	.align		4
.L_13:
        /*0010*/ 	.word	index@(_ZN7cutlass13device_kernelINS_4gemm6kernel13GemmUniversalIN4cute5tupleIJiiiiEEENS1_10collective13CollectiveMmaINS1_37MainloopSm90TmaGmmaWarpSpecializedFP8ILi2ENS5_IJNS4_1CILi1EEESB_SB_EEENS1_35KernelTmaWarpSpecializedCooperativeEEENS5_IJNSA_ILi128EEESF_NSA_ILi32EEEEEENS_12float_e4m3_tENS5_IJlSB_lEEESI_SJ_NS4_8TiledMMAINS4_8MMA_AtomIJNS4_4SM904GMMA31MMA_64x128x32_F32E4M3E4M3_SS_TNILNSN_7ScaleInE1ELSP_1EEEEEENS4_6LayoutINS5_IJNSA_ILi2EEESB_SB_EEENS5_IJSB_NSA_ILi0EEESV_EEEEENS5_IJNS4_10UnderscoreESY_SY_EEEEENS4_13SM90_TMA_LOADENS4_14ComposedLayoutINS4_7SwizzleILi1ELi4ELi3EEENS4_18smem_ptr_flag_bitsILi8EEENSS_INS5_IJNSA_ILi8EEESG_EEENS5_IJSG_SB_EEEEEEEvNS4_8identityES11_S1B_vS1C_EENS_8epilogue10collective6detail29Sm90TmaWarpSpecializedAdapterINS1F_15DefaultEpilogueISI_SJ_SJ_NS1E_6thread17LinearCombinationISI_Li1EffLNS1J_9ScaleType4KindE0ELNS_15FloatRoundStyleE2ESI_EENS1_15EpilogueDefaultEEEEEvvEEEEvNT_6ParamsE)
        /*0014*/ 	.word	0x00000000


	//----- nvinfo : EIATTR_MIN_STACK_SIZE
	.align		4
.L_14:
        /*0018*/ 	.byte	0x04, 0x12
        /*001a*/ 	.short	(.L_16 - .L_15)
	.align		4
.L_15:
        /*001c*/ 	.word	index@(_ZN7cutlass13device_kernelINS_4gemm6kernel13GemmUniversalIN4cute5tupleIJiiiiEEENS1_10collective13CollectiveMmaINS1_37MainloopSm90TmaGmmaWarpSpecializedFP8ILi2ENS5_IJNS4_1CILi1EEESB_SB_EEENS1_35KernelTmaWarpSpecializedCooperativeEEENS5_IJNSA_ILi128EEESF_NSA_ILi32EEEEEENS_12float_e4m3_tENS5_IJlSB_lEEESI_SJ_NS4_8TiledMMAINS4_8MMA_AtomIJNS4_4SM904GMMA31MMA_64x128x32_F32E4M3E4M3_SS_TNILNSN_7ScaleInE1ELSP_1EEEEEENS4_6LayoutINS5_IJNSA_ILi2EEESB_SB_EEENS5_IJSB_NSA_ILi0EEESV_EEEEENS5_IJNS4_10UnderscoreESY_SY_EEEEENS4_13SM90_TMA_LOADENS4_14ComposedLayoutINS4_7SwizzleILi1ELi4ELi3EEENS4_18smem_ptr_flag_bitsILi8EEENSS_INS5_IJNSA_ILi8EEESG_EEENS5_IJSG_SB_EEEEEEEvNS4_8identityES11_S1B_vS1C_EENS_8epilogue10collective6detail29Sm90TmaWarpSpecializedAdapterINS1F_15DefaultEpilogueISI_SJ_SJ_NS1E_6thread17LinearCombinationISI_Li1EffLNS1J_9ScaleType4KindE0ELNS_15FloatRoundStyleE2ESI_EENS1_15EpilogueDefaultEEEEEvvEEEEvNT_6ParamsE)
        /*0020*/ 	.word	0x00000000
.L_16:


//--------------------- .nv.compat                --------------------------
	.section	.nv.compat,"",@"SHT_CUDA_COMPAT_INFO"
	.align	4
        /*0000*/ 	.byte	0x02, 0x09, 0x01, 0x00, 0x02, 0x02, 0x04, 0x00, 0x02, 0x05, 0x05, 0x00, 0x03, 0x07, 0x01, 0x01
        /*0010*/ 	.byte	0x02, 0x03, 0x01, 0x00, 0x02, 0x06, 0x01, 0x00, 0x04, 0x0b, 0x08, 0x00, 0x00, 0x00, 0x00, 0x00
        /*0020*/ 	.byte	0x00, 0x00, 0x00, 0x00


//--------------------- .nv.info._ZN7cutlass13device_kernelINS_4gemm6kernel13GemmUniversalIN4cute5tupleIJiiiiEEENS1_10collective13CollectiveMmaINS1_37MainloopSm90TmaGmmaWarpSpecializedFP8ILi2ENS5_IJNS4_1CILi1EEESB_SB_EEENS1_35KernelTmaWarpSpecializedCooperativeEEENS5_IJNSA_ILi128EEESF_NSA_ILi32EEEEEENS_12float_e4m3_tENS5_IJlSB_lEEESI_SJ_NS4_8TiledMMAINS4_8MMA_AtomIJNS4_4SM904GMMA31MMA_64x128x32_F32E4M3E4M3_SS_TNILNSN_7ScaleInE1ELSP_1EEEEEENS4_6LayoutINS5_IJNSA_ILi2EEESB_SB_EEENS5_IJSB_NSA_ILi0EEESV_EEEEENS5_IJNS4_10UnderscoreESY_SY_EEEEENS4_13SM90_TMA_LOADENS4_14ComposedLayoutINS4_7SwizzleILi1ELi4ELi3EEENS4_18smem_ptr_flag_bitsILi8EEENSS_INS5_IJNSA_ILi8EEESG_EEENS5_IJSG_SB_EEEEEEEvNS4_8identityES11_S1B_vS1C_EENS_8epilogue10collective6detail29Sm90TmaWarpSpecializedAdapterINS1F_15DefaultEpilogueISI_SJ_SJ_NS1E_6thread17LinearCombinationISI_Li1EffLNS1J_9ScaleType4KindE0ELNS_15FloatRoundStyleE2ESI_EENS1_15EpilogueDefaultEEEEEvvEEEEvNT_6ParamsE --------------------------
	.section	.nv.info._ZN7cutlass13device_kernelINS_4gemm6kernel13GemmUniversalIN4cute5tupleIJiiiiEEENS1_10collective13CollectiveMmaINS1_37MainloopSm90TmaGmmaWarpSpecializedFP8ILi2ENS5_IJNS4_1CILi1EEESB_SB_EEENS1_35KernelTmaWarpSpecializedCooperativeEEENS5_IJNSA_ILi128EEESF_NSA_ILi32EEEEEENS_12float_e4m3_tENS5_IJlSB_lEEESI_SJ_NS4_8TiledMMAINS4_8MMA_AtomIJNS4_4SM904GMMA31MMA_64x128x32_F32E4M3E4M3_SS_TNILNSN_7ScaleInE1ELSP_1EEEEEENS4_6LayoutINS5_IJNSA_ILi2EEESB_SB_EEENS5_IJSB_NSA_ILi0EEESV_EEEEENS5_IJNS4_10UnderscoreESY_SY_EEEEENS4_13SM90_TMA_LOADENS4_14ComposedLayoutINS4_7SwizzleILi1ELi4ELi3EEENS4_18smem_ptr_flag_bitsILi8EEENSS_INS5_IJNSA_ILi8EEESG_EEENS5_IJSG_SB_EEEEEEEvNS4_8identityES11_S1B_vS1C_EENS_8epilogue10collective6detail29Sm90TmaWarpSpecializedAdapterINS1F_15DefaultEpilogueISI_SJ_SJ_NS1E_6thread17LinearCombinationISI_Li1EffLNS1J_9ScaleType4KindE0ELNS_15FloatRoundStyleE2ESI_EENS1_15EpilogueDefaultEEEEEvvEEEEvNT_6ParamsE,"",@"SHT_CUDA_INFO"
	.sectionflags	@""
	.align	4


	//----- nvinfo : EIATTR_CUDA_API_VERSION
	.align		4
        /*0000*/ 	.byte	0x04, 0x37
        /*0002*/ 	.short	(.L_18 - .L_17)
.L_17:
        /*0004*/ 	.word	0x00000082


	//----- nvinfo : EIATTR_KPARAM_INFO
	.align		4
.L_18:
        /*0008*/ 	.byte	0x04, 0x17
        /*000a*/ 	.short	(.L_20 - .L_19)
.L_19:
        /*000c*/ 	.word	0x00000000
        /*0010*/ 	.short	0x0000
        /*0012*/ 	.short	0x0070
        /*0014*/ 	.byte	0x00, 0xf0, 0x01, 0x10


	//----- nvinfo : EIATTR_SPARSE_MMA_MASK
	.align		4
.L_20:
        /*0018*/ 	.byte	0x03, 0x50
        /*001a*/ 	.short	0x0000


	//----- nvinfo : EIATTR_MAXREG_COUNT
	.align		4
        /*001c*/ 	.byte	0x03, 0x1b
        /*001e*/ 	.short	0x00a8


	//----- nvinfo : EIATTR_NUM_BARRIERS
	.align		4
        /*0020*/ 	.byte	0x02, 0x4c
        /*0022*/ 	.byte	0x01
	.zero		1


	//----- nvinfo : EIATTR_MERCURY_ISA_VERSION
	.align		4
        /*0024*/ 	.byte	0x03, 0x5f
        /*0026*/ 	.short	0x0101


	//----- nvinfo : EIATTR_INT_WARP_WIDE_INSTR_OFFSETS
	.align		4
        /*0028*/ 	.byte	0x04, 0x31
        /*002a*/ 	.short	(.L_22 - .L_21)


	//   ....[0]....
.L_21:
        /*002c*/ 	.word	0x00000390


	//   ....[1]....
        /*0030*/ 	.word	0x000003a0


	//   ....[2]....
        /*0034*/ 	.word	0x00000490


	//----- nvinfo : EIATTR_COOP_GROUP_MASK_REGIDS
	.align		4
.L_22:
        /*0038*/ 	.byte	0x04, 0x29
        /*003a*/ 	.short	(.L_24 - .L_23)


	//   ....[0]....
.L_23:
        /*003c*/ 	.word	0xffffffff


	//   ....[1]....
        /*0040*/ 	.word	0xffffffff


	//   ....[2]....
        /*0044*/ 	.word	0xffffffff


	//   ....[3]....
        /*0048*/ 	.word	0xffffffff


	//   ....[4]....
        /*004c*/ 	.word	0xffffffff


	//----- nvinfo : EIATTR_COOP_GROUP_INSTR_OFFSETS
	.align		4
.L_24:
        /*0050*/ 	.byte	0x04, 0x28
        /*0052*/ 	.short	(.L_26 - .L_25)


	//   ....[0]....
.L_25:
        /*0054*/ 	.word	0x00000060


	//   ....[1]....
        /*0058*/ 	.word	0x00000070


	//   ....[2]....
        /*005c*/ 	.word	0x00000130


	//   ....[3]....
        /*0060*/ 	.word	0x00000280


	//   ....[4]....
        /*0064*/ 	.word	0x00000f80


	//----- nvinfo : EIATTR_REG_RECONFIG
	.align		4
.L_26:
        /*0068*/ 	.byte	0x01, 0x54
	.zero		2


	//----- nvinfo : EIATTR_MBARRIER_INSTR_OFFSETS
	.align		4
        /*006c*/ 	.byte	0x04, 0x39
        /*006e*/ 	.short	(.L_28 - .L_27)


	//   ....[0]....
.L_27:
        /*0070*/ 	.word	0x00000230
        /*0074*/ 	.word	0x000000ff
        /*0078*/ 	.word	0x00000000
        /*007c*/ 	.short	0x0100
        /*007e*/ 	.byte	0x08
	.zero		1


	//   ....[1]....
        /*0080*/ 	.word	0x00000240
        /*0084*/ 	.word	0x000000ff
        /*0088*/ 	.word	0x00000010
        /*008c*/ 	.short	0x0100
        /*008e*/ 	.byte	0x08
	.zero		1


	//   ....[2]....
        /*0090*/ 	.word	0x00000250
        /*0094*/ 	.word	0x000000ff
        /*0098*/ 	.word	0x00000008
        /*009c*/ 	.short	0x0100
        /*009e*/ 	.byte	0x08
	.zero		1


	//   ....[3]....
        /*00a0*/ 	.word	0x00000260
        /*00a4*/ 	.word	0x000000ff
        /*00a8*/ 	.word	0x00000018
        /*00ac*/ 	.short	0x0100
        /*00ae*/ 	.byte	0x08
	.zero		1


	//   ....[4]....
        /*00b0*/ 	.word	0x000004e0
        /*00b4*/ 	.word	0x000000ff
        /*00b8*/ 	.word	0x00000030
        /*00bc*/ 	.short	0x0100
        /*00be*/ 	.byte	0x06
	.zero		1


	//   ....[5]....
        /*00c0*/ 	.word	0x00000540
        /*00c4*/ 	.word	0x000000ff
        /*00c8*/ 	.word	0x00000038
        /*00cc*/ 	.short	0x0100
        /*00ce*/ 	.byte	0x06
	.zero		1


	//   ....[6]....
        /*00d0*/ 	.word	0x000014b0
        /*00d4*/ 	.word	0x000000ff
        /*00d8*/ 	.word	0x00000000
        /*00dc*/ 	.short	0x010a
        /*00de*/ 	.byte	0x06
	.zero		1


	//   ....[7]....
        /*00e0*/ 	.word	0x000014f0
        /*00e4*/ 	.word	0x000000ff
        /*00e8*/ 	.word	0x00000000
        /*00ec*/ 	.short	0x010a
        /*00ee*/ 	.byte	0x06
	.zero		1


	//   ....[8]....
        /*00f0*/ 	.word	0x00001dd0
        /*00f4*/ 	.word	0x000000ff
        /*00f8*/ 	.word	0x00000000
        /*00fc*/ 	.short	0x010a
        /*00fe*/ 	.byte	0x0c
	.zero		1


	//   ....[9]....
        /*0100*/ 	.word	0x00001e10
        /*0104*/ 	.word	0x000000ff
        /*0108*/ 	.word	0x00000000
        /*010c*/ 	.short	0x010a
        /*010e*/ 	.byte	0x0c
	.zero		1


	//   ....[10]....
        /*0110*/ 	.word	0x000023f0
        /*0114*/ 	.word	0x000000ff
        /*0118*/ 	.word	0x00000000
        /*011c*/ 	.short	0x0101
        /*011e*/ 	.byte	0x08
	.zero		1


	//   ....[11]....
        /*0120*/ 	.word	0x00002a20
        /*0124*/ 	.word	0x000000ff
        /*0128*/ 	.word	0x00000000
        /*012c*/ 	.short	0x0101
        /*012e*/ 	.byte	0x06
	.zero		1


	//   ....[12]....
        /*0130*/ 	.word	0x000083c0
        /*0134*/ 	.word	0x00000012
        /*0138*/ 	.word	0x00000010
        /*013c*/ 	.short	0x010a
        /*013e*/ 	.byte	0x3f
	.zero		1


	//   ....[13]....
        /*0140*/ 	.word	0x00008770
        /*0144*/ 	.word	0x00000006
        /*0148*/ 	.word	0x00000038
        /*014c*/ 	.short	0x0101
        /*014e*/ 	.byte	0x3f
	.zero		1


	//   ....[14]....
        /*0150*/ 	.word	0x00008e60
        /*0154*/ 	.word	0x00000007
        /*0158*/ 	.word	0x00000000
        /*015c*/ 	.short	0x010a
        /*015e*/ 	.byte	0x3f
	.zero		1


	//   ....[15]....
        /*0160*/ 	.word	0x00008ee0
        /*0164*/ 	.word	0x00000005
        /*0168*/ 	.word	0x00000000
        /*016c*/ 	.short	0x010a
        /*016e*/ 	.byte	0x3f
	.zero		1


	//   ....[16]....
        /*0170*/ 	.word	0x00008f50
        /*0174*/ 	.word	0x0000000b
        /*0178*/ 	.word	0x00000000
        /*017c*/ 	.short	0x010a
        /*017e*/ 	.byte	0x3f
	.zero		1


	//   ....[17]....
        /*0180*/ 	.word	0x00008fb0
        /*0184*/ 	.word	0x0000008c
        /*0188*/ 	.word	0x00000000
        /*018c*/ 	.short	0x010a
        /*018e*/ 	.byte	0x3f
	.zero		1


	//   ....[18]....
        /*0190*/ 	.word	0x00009080
        /*0194*/ 	.word	0x00000012
        /*0198*/ 	.word	0x00000010
        /*019c*/ 	.short	0x010a
        /*019e*/ 	.byte	0x3f
	.zero		1


	//   ....[19]....
        /*01a0*/ 	.word	0x00009160
        /*01a4*/ 	.word	0x00000007
        /*01a8*/ 	.word	0x00000000
        /*01ac*/ 	.short	0x010a
        /*01ae*/ 	.byte	0x3f
	.zero		1


	//----- nvinfo : EIATTR_NUM_MBARRIERS
	.align		4
.L_28:
        /*01b0*/ 	.byte	0x03, 0x38
        /*01b2*/ 	.short	0x0006


	//----- nvinfo : EIATTR_EXIT_INSTR_OFFSETS
	.align		4
        /*01b4*/ 	.byte	0x04, 0x1c
        /*01b6*/ 	.short	(.L_30 - .L_29)


	//   ....[0]....
.L_29:
        /*01b8*/ 	.word	0x00000590


	//   ....[1]....
        /*01bc*/ 	.word	0x00000e50


	//   ....[2]....
        /*01c0*/ 	.word	0x00007a30


	//   ....[3]....
        /*01c4*/ 	.word	0x00008060


	//   ....[4]....
        /*01c8*/ 	.word	0x00008f30


	//----- nvinfo : EIATTR_MAX_THREADS
	.align		4
.L_30:
        /*01cc*/ 	.byte	0x04, 0x05
        /*01ce*/ 	.short	(.L_32 - .L_31)
.L_31:
        /*01d0*/ 	.word	0x00000180
        /*01d4*/ 	.word	0x00000001
        /*01d8*/ 	.word	0x00000001


	//----- nvinfo : EIATTR_CRS_STACK_SIZE
	.align		4
.L_32:
        /*01dc*/ 	.byte	0x04, 0x1e
        /*01de*/ 	.short	(.L_34 - .L_33)
.L_33:
        /*01e0*/ 	.word	0x00000000


	//----- nvinfo : EIATTR_CBANK_PARAM_SIZE
	.align		4
.L_34:
        /*01e4*/ 	.byte	0x03, 0x19
        /*01e6*/ 	.short	0x0470


	//----- nvinfo : EIATTR_PARAM_CBANK
	.align		4
        /*01e8*/ 	.byte	0x04, 0x0a
        /*01ea*/ 	.short	(.L_36 - .L_35)
	.align		4
.L_35:
        /*01ec*/ 	.word	index@(.nv.constant0._ZN7cutlass13device_kernelINS_4gemm6kernel13GemmUniversalIN4cute5tupleIJiiiiEEENS1_10collective13CollectiveMmaINS1_37MainloopSm90TmaGmmaWarpSpecializedFP8ILi2ENS5_IJNS4_1CILi1EEESB_SB_EEENS1_35KernelTmaWarpSpecializedCooperativeEEENS5_IJNSA_ILi128EEESF_NSA_ILi32EEEEEENS_12float_e4m3_tENS5_IJlSB_lEEESI_SJ_NS4_8TiledMMAINS4_8MMA_AtomIJNS4_4SM904GMMA31MMA_64x128x32_F32E4M3E4M3_SS_TNILNSN_7ScaleInE1ELSP_1EEEEEENS4_6LayoutINS5_IJNSA_ILi2EEESB_SB_EEENS5_IJSB_NSA_ILi0EEESV_EEEEENS5_IJNS4_10UnderscoreESY_SY_EEEEENS4_13SM90_TMA_LOADENS4_14ComposedLayoutINS4_7SwizzleILi1ELi4ELi3EEENS4_18smem_ptr_flag_bitsILi8EEENSS_INS5_IJNSA_ILi8EEESG_EEENS5_IJSG_SB_EEEEEEEvNS4_8identityES11_S1B_vS1C_EENS_8epilogue10collective6detail29Sm90TmaWarpSpecializedAdapterINS1F_15DefaultEpilogueISI_SJ_SJ_NS1E_6thread17LinearCombinationISI_Li1EffLNS1J_9ScaleType4KindE0ELNS_15FloatRoundStyleE2ESI_EENS1_15EpilogueDefaultEEEEEvvEEEEvNT_6ParamsE)
        /*01f0*/ 	.short	0x0210
        /*01f2*/ 	.short	0x0470


	//----- nvinfo : EIATTR_SW_WAR
	.align		4
.L_36:
        /*01f4*/ 	.byte	0x04, 0x36
        /*01f6*/ 	.short	(.L_38 - .L_37)
.L_37:
        /*01f8*/ 	.word	0x00000008
.L_38:


//--------------------- .nv.callgraph             --------------------------
	.section	.nv.callgraph,"",@"SHT_CUDA_CALLGRAPH"
	.align	4
	.sectionentsize	8
	.align		4
        /*0000*/ 	.word	0x00000000
	.align		4
        /*0004*/ 	.word	0xffffffff
	.align		4
        /*0008*/ 	.word	0x00000000
	.align		4
        /*000c*/ 	.word	0xfffffffe
	.align		4
        /*0010*/ 	.word	0x00000000
	.align		4
        /*0014*/ 	.word	0xfffffffd
	.align		4
        /*0018*/ 	.word	0x00000000
	.align		4
        /*001c*/ 	.word	0xfffffffc


//--------------------- .nv.constant4             --------------------------
	.section	.nv.constant4,"a",@progbits
	.align	8
	.align		8
.nv.constant4:
        /*0000*/ 	.dword	_ZN40_INTERNAL_204d2ba9_4_k_cu_61e5fc48_232134cuda3std3__45__cpo5beginE
	.align		8
        /*0008*/ 	.dword	_ZN40_INTERNAL_204d2ba9_4_k_cu_61e5fc48_232134cuda3std3__45__cpo3endE
	.align		8
        /*0010*/ 	.dword	_ZN40_INTERNAL_204d2ba9_4_k_cu_61e5fc48_232134cuda3std3__45__cpo6cbeginE
	.align		8
        /*0018*/ 	.dword	_ZN40_INTERNAL_204d2ba9_4_k_cu_61e5fc48_232134cuda3std3__45__cpo4cendE
	.align		8
        /*0020*/ 	.dword	_ZN40_INTERNAL_204d2ba9_4_k_cu_61e5fc48_232134cuda3std3__442_GLOBAL__N__204d2ba9_4_k_cu_61e5fc48_232136ignoreE
	.align		8
        /*0028*/ 	.dword	_ZN40_INTERNAL_204d2ba9_4_k_cu_61e5fc48_232134cuda3std3__419piecewise_constructE
	.align		8
        /*0030*/ 	.dword	_ZN40_INTERNAL_204d2ba9_4_k_cu_61e5fc48_232134cuda3std3__48in_placeE
	.align		8
        /*0038*/ 	.dword	_ZN40_INTERNAL_204d2ba9_4_k_cu_61e5fc48_232134cuda3std6ranges3__45__cpo4swapE
	.align		8
        /*0040*/ 	.dword	_ZN40_INTERNAL_204d2ba9_4_k_cu_61e5fc48_232134cuda3std6ranges3__45__cpo9iter_moveE
	.align		8
        /*0048*/ 	.dword	_ZN40_INTERNAL_204d2ba9_4_k_cu_61e5fc48_232134cute7productE
	.align		8
        /*0050*/ 	.dword	_ZN40_INTERNAL_204d2ba9_4_k_cu_61e5fc48_232134cute1_E


//--------------------- .text._ZN7cutlass13device_kernelINS_4gemm6kernel13GemmUniversalIN4cute5tupleIJiiiiEEENS1_10collective13CollectiveMmaINS1_37MainloopSm90TmaGmmaWarpSpecializedFP8ILi2ENS5_IJNS4_1CILi1EEESB_SB_EEENS1_35KernelTmaWarpSpecializedCooperativeEEENS5_IJNSA_ILi128EEESF_NSA_ILi32EEEEEENS_12float_e4m3_tENS5_IJlSB_lEEESI_SJ_NS4_8TiledMMAINS4_8MMA_AtomIJNS4_4SM904GMMA31MMA_64x128x32_F32E4M3E4M3_SS_TNILNSN_7ScaleInE1ELSP_1EEEEEENS4_6LayoutINS5_IJNSA_ILi2EEESB_SB_EEENS5_IJSB_NSA_ILi0EEESV_EEEEENS5_IJNS4_10UnderscoreESY_SY_EEEEENS4_13SM90_TMA_LOADENS4_14ComposedLayoutINS4_7SwizzleILi1ELi4ELi3EEENS4_18smem_ptr_flag_bitsILi8EEENSS_INS5_IJNSA_ILi8EEESG_EEENS5_IJSG_SB_EEEEEEEvNS4_8identityES11_S1B_vS1C_EENS_8epilogue10collective6detail29Sm90TmaWarpSpecializedAdapterINS1F_15DefaultEpilogueISI_SJ_SJ_NS1E_6thread17LinearCombinationISI_Li1EffLNS1J_9ScaleType4KindE0ELNS_15FloatRoundStyleE2ESI_EENS1_15EpilogueDefaultEEEEEvvEEEEvNT_6ParamsE --------------------------
	.section	.text._ZN7cutlass13device_kernelINS_4gemm6kernel13GemmUniversalIN4cute5tupleIJiiiiEEENS1_10collective13CollectiveMmaINS1_37MainloopSm90TmaGmmaWarpSpecializedFP8ILi2ENS5_IJNS4_1CILi1EEESB_SB_EEENS1_35KernelTmaWarpSpecializedCooperativeEEENS5_IJNSA_ILi128EEESF_NSA_ILi32EEEEEENS_12float_e4m3_tENS5_IJlSB_lEEESI_SJ_NS4_8TiledMMAINS4_8MMA_AtomIJNS4_4SM904GMMA31MMA_64x128x32_F32E4M3E4M3_SS_TNILNSN_7ScaleInE1ELSP_1EEEEEENS4_6LayoutINS5_IJNSA_ILi2EEESB_SB_EEENS5_IJSB_NSA_ILi0EEESV_EEEEENS5_IJNS4_10UnderscoreESY_SY_EEEEENS4_13SM90_TMA_LOADENS4_14ComposedLayoutINS4_7SwizzleILi1ELi4ELi3EEENS4_18smem_ptr_flag_bitsILi8EEENSS_INS5_IJNSA_ILi8EEESG_EEENS5_IJSG_SB_EEEEEEEvNS4_8identityES11_S1B_vS1C_EENS_8epilogue10collective6detail29Sm90TmaWarpSpecializedAdapterINS1F_15DefaultEpilogueISI_SJ_SJ_NS1E_6thread17LinearCombinationISI_Li1EffLNS1J_9ScaleType4KindE0ELNS_15FloatRoundStyleE2ESI_EENS1_15EpilogueDefaultEEEEEvvEEEEvNT_6ParamsE,"ax",@progbits
	.align	128
.text._ZN7cutlass13device_kernelINS_4gemm6kernel13GemmUniversalIN4cute5tupleIJiiiiEEENS1_10collective13CollectiveMmaINS1_37MainloopSm90TmaGmmaWarpSpecializedFP8ILi2ENS5_IJNS4_1CILi1EEESB_SB_EEENS1_35KernelTmaWarpSpecializedCooperativeEEENS5_IJNSA_ILi128EEESF_NSA_ILi32EEEEEENS_12float_e4m3_tENS5_IJlSB_lEEESI_SJ_NS4_8TiledMMAINS4_8MMA_AtomIJNS4_4SM904GMMA31MMA_64x128x32_F32E4M3E4M3_SS_TNILNSN_7ScaleInE1ELSP_1EEEEEENS4_6LayoutINS5_IJNSA_ILi2EEESB_SB_EEENS5_IJSB_NSA_ILi0EEESV_EEEEENS5_IJNS4_10UnderscoreESY_SY_EEEEENS4_13SM90_TMA_LOADENS4_14ComposedLayoutINS4_7SwizzleILi1ELi4ELi3EEENS4_18smem_ptr_flag_bitsILi8EEENSS_INS5_IJNSA_ILi8EEESG_EEENS5_IJSG_SB_EEEEEEEvNS4_8identityES11_S1B_vS1C_EENS_8epilogue10collective6detail29Sm90TmaWarpSpecializedAdapterINS1F_15DefaultEpilogueISI_SJ_SJ_NS1E_6thread17LinearCombinationISI_Li1EffLNS1J_9ScaleType4KindE0ELNS_15FloatRoundStyleE2ESI_EENS1_15EpilogueDefaultEEEEEvvEEEEvNT_6ParamsE:
        .type           _ZN7cutlass13device_kernelINS_4gemm6kernel13GemmUniversalIN4cute5tupleIJiiiiEEENS1_10collective13CollectiveMmaINS1_37MainloopSm90TmaGmmaWarpSpecializedFP8ILi2ENS5_IJNS4_1CILi1EEESB_SB_EEENS1_35KernelTmaWarpSpecializedCooperativeEEENS5_IJNSA_ILi128EEESF_NSA_ILi32EEEEEENS_12float_e4m3_tENS5_IJlSB_lEEESI_SJ_NS4_8TiledMMAINS4_8MMA_AtomIJNS4_4SM904GMMA31MMA_64x128x32_F32E4M3E4M3_SS_TNILNSN_7ScaleInE1ELSP_1EEEEEENS4_6LayoutINS5_IJNSA_ILi2EEESB_SB_EEENS5_IJSB_NSA_ILi0EEESV_EEEEENS5_IJNS4_10UnderscoreESY_SY_EEEEENS4_13SM90_TMA_LOADENS4_14ComposedLayoutINS4_7SwizzleILi1ELi4ELi3EEENS4_18smem_ptr_flag_bitsILi8EEENSS_INS5_IJNSA_ILi8EEESG_EEENS5_IJSG_SB_EEEEEEEvNS4_8identityES11_S1B_vS1C_EENS_8epilogue10collective6detail29Sm90TmaWarpSpecializedAdapterINS1F_15DefaultEpilogueISI_SJ_SJ_NS1E_6thread17LinearCombinationISI_Li1EffLNS1J_9ScaleType4KindE0ELNS_15FloatRoundStyleE2ESI_EENS1_15EpilogueDefaultEEEEEvvEEEEvNT_6ParamsE,@function
        .size           _ZN7cutlass13device_kernelINS_4gemm6kernel13GemmUniversalIN4cute5tupleIJiiiiEEENS1_10collective13CollectiveMmaINS1_37MainloopSm90TmaGmmaWarpSpecializedFP8ILi2ENS5_IJNS4_1CILi1EEESB_SB_EEENS1_35KernelTmaWarpSpecializedCooperativeEEENS5_IJNSA_ILi128EEESF_NSA_ILi32EEEEEENS_12float_e4m3_tENS5_IJlSB_lEEESI_SJ_NS4_8TiledMMAINS4_8MMA_AtomIJNS4_4SM904GMMA31MMA_64x128x32_F32E4M3E4M3_SS_TNILNSN_7ScaleInE1ELSP_1EEEEEENS4_6LayoutINS5_IJNSA_ILi2EEESB_SB_EEENS5_IJSB_NSA_ILi0EEESV_EEEEENS5_IJNS4_10UnderscoreESY_SY_EEEEENS4_13SM90_TMA_LOADENS4_14ComposedLayoutINS4_7SwizzleILi1ELi4ELi3EEENS4_18smem_ptr_flag_bitsILi8EEENSS_INS5_IJNSA_ILi8EEESG_EEENS5_IJSG_SB_EEEEEEEvNS4_8identityES11_S1B_vS1C_EENS_8epilogue10collective6detail29Sm90TmaWarpSpecializedAdapterINS1F_15DefaultEpilogueISI_SJ_SJ_NS1E_6thread17LinearCombinationISI_Li1EffLNS1J_9ScaleType4KindE0ELNS_15FloatRoundStyleE2ESI_EENS1_15EpilogueDefaultEEEEEvvEEEEvNT_6ParamsE,(.L_x_197 - _ZN7cutlass13device_kernelINS_4gemm6kernel13GemmUniversalIN4cute5tupleIJiiiiEEENS1_10collective13CollectiveMmaINS1_37MainloopSm90TmaGmmaWarpSpecializedFP8ILi2ENS5_IJNS4_1CILi1EEESB_SB_EEENS1_35KernelTmaWarpSpecializedCooperativeEEENS5_IJNSA_ILi128EEESF_NSA_ILi32EEEEEENS_12float_e4m3_tENS5_IJlSB_lEEESI_SJ_NS4_8TiledMMAINS4_8MMA_AtomIJNS4_4SM904GMMA31MMA_64x128x32_F32E4M3E4M3_SS_TNILNSN_7ScaleInE1ELSP_1EEEEEENS4_6LayoutINS5_IJNSA_ILi2EEESB_SB_EEENS5_IJSB_NSA_ILi0EEESV_EEEEENS5_IJNS4_10UnderscoreESY_SY_EEEEENS4_13SM90_TMA_LOADENS4_14ComposedLayoutINS4_7SwizzleILi1ELi4ELi3EEENS4_18smem_ptr_flag_bitsILi8EEENSS_INS5_IJNSA_ILi8EEESG_EEENS5_IJSG_SB_EEEEEEEvNS4_8identityES11_S1B_vS1C_EENS_8epilogue10collective6detail29Sm90TmaWarpSpecializedAdapterINS1F_15DefaultEpilogueISI_SJ_SJ_NS1E_6thread17LinearCombinationISI_Li1EffLNS1J_9ScaleType4KindE0ELNS_15FloatRoundStyleE2ESI_EENS1_15EpilogueDefaultEEEEEvvEEEEvNT_6ParamsE)
        .other          _ZN7cutlass13device_kernelINS_4gemm6kernel13GemmUniversalIN4cute5tupleIJiiiiEEENS1_10collective13CollectiveMmaINS1_37MainloopSm90TmaGmmaWarpSpecializedFP8ILi2ENS5_IJNS4_1CILi1EEESB_SB_EEENS1_35KernelTmaWarpSpecializedCooperativeEEENS5_IJNSA_ILi128EEESF_NSA_ILi32EEEEEENS_12float_e4m3_tENS5_IJlSB_lEEESI_SJ_NS4_8TiledMMAINS4_8MMA_AtomIJNS4_4SM904GMMA31MMA_64x128x32_F32E4M3E4M3_SS_TNILNSN_7ScaleInE1ELSP_1EEEEEENS4_6LayoutINS5_IJNSA_ILi2EEESB_SB_EEENS5_IJSB_NSA_ILi0EEESV_EEEEENS5_IJNS4_10UnderscoreESY_SY_EEEEENS4_13SM90_TMA_LOADENS4_14ComposedLayoutINS4_7SwizzleILi1ELi4ELi3EEENS4_18smem_ptr_flag_bitsILi8EEENSS_INS5_IJNSA_ILi8EEESG_EEENS5_IJSG_SB_EEEEEEEvNS4_8identityES11_S1B_vS1C_EENS_8epilogue10collective6detail29Sm90TmaWarpSpecializedAdapterINS1F_15DefaultEpilogueISI_SJ_SJ_NS1E_6thread17LinearCombinationISI_Li1EffLNS1J_9ScaleType4KindE0ELNS_15FloatRoundStyleE2ESI_EENS1_15EpilogueDefaultEEEEEvvEEEEvNT_6ParamsE,@"STO_CUDA_ENTRY STV_DEFAULT"
_ZN7cutlass13device_kernelINS_4gemm6kernel13GemmUniversalIN4cute5tupleIJiiiiEEENS1_10collective13CollectiveMmaINS1_37MainloopSm90TmaGmmaWarpSpecializedFP8ILi2ENS5_IJNS4_1CILi1EEESB_SB_EEENS1_35KernelTmaWarpSpecializedCooperativeEEENS5_IJNSA_ILi128EEESF_NSA_ILi32EEEEEENS_12float_e4m3_tENS5_IJlSB_lEEESI_SJ_NS4_8TiledMMAINS4_8MMA_AtomIJNS4_4SM904GMMA31MMA_64x128x32_F32E4M3E4M3_SS_TNILNSN_7ScaleInE1ELSP_1EEEEEENS4_6LayoutINS5_IJNSA_ILi2EEESB_SB_EEENS5_IJSB_NSA_ILi0EEESV_EEEEENS5_IJNS4_10UnderscoreESY_SY_EEEEENS4_13SM90_TMA_LOADENS4_14ComposedLayoutINS4_7SwizzleILi1ELi4ELi3EEENS4_18smem_ptr_flag_bitsILi8EEENSS_INS5_IJNSA_ILi8EEESG_EEENS5_IJSG_SB_EEEEEEEvNS4_8identityES11_S1B_vS1C_EENS_8epilogue10collective6detail29Sm90TmaWarpSpecializedAdapterINS1F_15DefaultEpilogueISI_SJ_SJ_NS1E_6thread17LinearCombinationISI_Li1EffLNS1J_9ScaleType4KindE0ELNS_15FloatRoundStyleE2ESI_EENS1_15EpilogueDefaultEEEEEvvEEEEvNT_6ParamsE:
[----:B------:R-:W-:Y:S01]  /*0000*/  LDC R1, c[0x0][0x28] ;  /* 0x00000a00ff017b82 */ /* 0x000fe20000000800 */
[----:B------:R-:W0:Y:S01]  /*0010*/  S2R R0, SR_TID.X ;  /* 0x0000000000007919 */ /* 0x000e220000002100 */
[----:B------:R-:W-:Y:S01]  /*0020*/  ELECT P0, URZ, PT ;  /* 0x00000000003f782f */ /* 0x000fe20003800000 */
[----:B------:R-:W-:Y:S01]  /*0030*/  BSSY B0, `(.L_x_0) ;  /* 0x000000f000007945 */ /* 0x000fe20003800000 */
[--C-:B0-----:R-:W-:Y:S02]  /*0040*/  SHF.R.U32.HI R2, RZ, 0x5, R0.reuse ;  /* 0x00000005ff027819 */ /* 0x101fe40000011600 */
[----:B------:R-:W-:-:S03]  /*0050*/  SHF.R.U32.HI R3, RZ, 0x7, R0 ;  /* 0x00000007ff037819 */ /* 0x000fc60000011600 */
[----:B------:R-:W0:Y:S04]  /*0060*/  SHFL.IDX PT, R5, R2, RZ, 0x1f ;  /* 0x00001fff02057589 */ /* 0x000e2800000e0000 */
[----:B------:R1:W2:Y:S01]  /*0070*/  SHFL.IDX PT, R6, R3, RZ, 0x1f ;  /* 0x00001fff03067589 */ /* 0x0002a200000e0000 */
[----:B0-----:R-:W-:-:S13]  /*0080*/  ISETP.NE.OR P0, PT, R5, RZ, !P0 ;  /* 0x000000ff0500720c */ /* 0x001fda0004705670 */
[----:B-12---:R-:W-:Y:S05]  /*0090*/  @P0 BRA `(.L_x_1) ;  /* 0x0000000000200947 */ /* 0x006fea0003800000 */
[----:B------:R-:W-:Y:S02]  /*00a0*/  ULDC.64 UR4, c[0x0][0x198] ;  /* 0x0000660000047ab9 */ /* 0x000fe40000000a00 */
[----:B------:R-:W-:Y:S02]  /*00b0*/  UIADD3 UR6, UP0, UR4, 0xf0, URZ ;  /* 0x000000f004067890 */ /* 0x000fe4000ff1e03f */
[----:B------:R-:W-:Y:S02]  /*00c0*/  UIADD3 UR4, UP1, UR4, 0x1f0, URZ ;  /* 0x000001f004047890 */ /* 0x000fe4000ff3e03f */
[----:B------:R-:W-:Y:S02]  /*00d0*/  UIADD3.X UR7, URZ, UR5, URZ, UP0, !UPT ;  /* 0x000000053f077290 */ /* 0x000fe400087fe43f */
[----:B------:R-:W-:-:S07]  /*00e0*/  UIADD3.X UR5, URZ, UR5, URZ, UP1, !UPT ;  /* 0x000000053f057290 */ /* 0x000fce0008ffe43f */
[----:B------:R0:W-:Y:S02]  /*00f0*/  UTMACCTL.PF [UR6] ;  /* 0x00000000060079b9 */ /* 0x0001e40008040000 */
[----:B------:R0:W-:Y:S02]  /*0100*/  UTMACCTL.PF [UR4] ;  /* 0x00000000040079b9 */ /* 0x0001e40008040000 */
[----:B0-----:R-:W-:Y:S01]  /*0110*/  NOP ;  /* 0x0000000000007918 */ /* 0x001fe20000000000 */
.L_x_1:
[----:B------:R-:W-:Y:S05]  /*0120*/  BSYNC B0 ;  /* 0x0000000000007941 */ /* 0x000fea0003800000 */
.L_x_0:
[----:B------:R-:W0:Y:S02]  /*0130*/  SHFL.IDX PT, R3, R2, RZ, 0x1f ;  /* 0x00001fff02037589 */ /* 0x000e2400000e0000 */
[----:B0-----:R-:W-:-:S13]  /*0140*/  ISETP.NE.AND P0, PT, R3, RZ, PT ;  /* 0x000000ff0300720c */ /* 0x001fda0003f05270 */
[----:B------:R-:W-:Y:S05]  /*0150*/  @P0 BRA `(.L_x_2) ;  /* 0x0000000000480947 */ /* 0x000fea0003800000 */
[----:B------:R-:W0:Y:S01]  /*0160*/  S2UR UR8, SR_CgaCtaId ;  /* 0x00000000000879c3 */ /* 0x000e220000008800 */
[----:B------:R-:W-:Y:S01]  /*0170*/  UMOV UR4, 0x400 ;  /* 0x0000040000047882 */ /* 0x000fe20000000000 */
[----:B------:R-:W-:Y:S01]  /*0180*/  UMOV UR5, 0x1 ;  /* 0x0000000100057882 */ /* 0x000fe20000000000 */
[----:B------:R-:W-:Y:S01]  /*0190*/  UMOV UR6, 0x100 ;  /* 0x0000010000067882 */ /* 0x000fe20000000000 */
[----:B------:R-:W-:Y:S01]  /*01a0*/  ELECT P0, URZ, PT ;  /* 0x00000000003f782f */ /* 0x000fe20003800000 */
[----:B------:R-:W-:-:S04]  /*01b0*/  UIADD3 UR6, -UR6, 0x100000, URZ ;  /* 0x0010000006067890 */ /* 0x000fc8000fffe13f */
[----:B------:R-:W-:Y:S02]  /*01c0*/  USHF.L.U32 UR7, UR6, 0xb, URZ ;  /* 0x0000000b06077899 */ /* 0x000fe4000800063f */
[----:B------:R-:W-:Y:S02]  /*01d0*/  USHF.L.U32 UR6, UR6, 0x1, URZ ;  /* 0x0000000106067899 */ /* 0x000fe4000800063f */
[----:B0-----:R-:W-:Y:S02]  /*01e0*/  ULEA UR8, UR8, UR4, 0x18 ;  /* 0x0000000408087291 */ /* 0x001fe4000f8ec03f */
[----:B------:R-:W-:-:S04]  /*01f0*/  UIADD3 UR4, -UR5, 0x100000, URZ ;  /* 0x0010000005047890 */ /* 0x000fc8000fffe13f */
[----:B------:R-:W-:Y:S02]  /*0200*/  USHF.L.U32 UR5, UR4, 0xb, URZ ;  /* 0x0000000b04057899 */ /* 0x000fe4000800063f */
[----:B------:R-:W-:Y:S01]  /*0210*/  USHF.L.U32 UR4, UR4, 0x1, URZ ;  /* 0x0000000104047899 */ /* 0x000fe2000800063f */
[----:B------:R-:W0:Y:S11]  /*0220*/  FENCE.VIEW.ASYNC.S ;  /* 0x00000000000073c6 */ /* 0x000e360000000000 */
[----:B0-----:R0:W1:Y:S01]  /*0230*/  SYNCS.EXCH.64 URZ, [UR8], UR4 ;  /* 0x00000004083f75b2 */ /* 0x0010620008000100 */
[----:B------:R0:W2:Y:S01]  /*0240*/  SYNCS.EXCH.64 URZ, [UR8+0x10], UR6 ;  /* 0x00001006083f75b2 */ /* 0x0000a20008000100 */
[----:B------:R0:W3:Y:S01]  /*0250*/  SYNCS.EXCH.64 URZ, [UR8+0x8], UR4 ;  /* 0x00000804083f75b2 */ /* 0x0000e20008000100 */
[----:B------:R0:W4:Y:S01]  /*0260*/  SYNCS.EXCH.64 URZ, [UR8+0x18], UR6 ;  /* 0x00001806083f75b2 */ /* 0x0001220008000100 */
[----:B------:R-:W-:Y:S01]  /*0270*/  NOP ;  /* 0x0000000000007918 */ /* 0x000fe20000000000 */
.L_x_2:
[----:B------:R-:W5:Y:S01]  /*0280*/  SHFL.IDX PT, R2, R2, RZ, 0x1f ;  /* 0x00001fff02027589 */ /* 0x000f6200000e0000 */
[----:B------:R-:W1:Y:S01]  /*0290*/  LDC R3, c[0x0][0x65c] ;  /* 0x00019700ff037b82 */ /* 0x000e620000000800 */
[----:B------:R-:W-:Y:S02]  /*02a0*/  ELECT P0, URZ, PT ;  /* 0x00000000003f782f */ /* 0x000fe40003800000 */
[----:B------:R-:W-:Y:S01]  /*02b0*/  SHF.R.S32.HI R4, RZ, 0x1f, R5 ;  /* 0x0000001fff047819 */ /* 0x000fe20000011405 */
[----:B------:R-:W2:Y:S01]  /*02c0*/  S2R R10, SR_CTAID.Y ;  /* 0x00000000000a7919 */ /* 0x000ea20000002600 */
[----:B0-----:R-:W-:Y:S01]  /*02d0*/  UMOV UR4, 0x20 ;  /* 0x0000002000047882 */ /* 0x001fe20000000000 */
[C---:B------:R-:W-:Y:S01]  /*02e0*/  ISETP.NE.AND P3, PT, R6.reuse, RZ, PT ;  /* 0x000000ff0600720c */ /* 0x040fe20003f65270 */
[----:B------:R-:W-:Y:S01]  /*02f0*/  VIADD R11, R6, 0xffffffff ;  /* 0xffffffff060b7836 */ /* 0x000fe20000000000 */
[----:B------:R-:W0:Y:S01]  /*0300*/  S2R R8, SR_CTAID.X ;  /* 0x0000000000087919 */ /* 0x000e220000002500 */
[----:B------:R-:W-:Y:S01]  /*0310*/  LEA.HI R4, R4, R5, RZ, 0x2 ;  /* 0x0000000504047211 */ /* 0x000fe200078f10ff */
[----:B------:R-:W-:Y:S01]  /*0320*/  NOP ;  /* 0x0000000000007918 */ /* 0x000fe20000000000 */
[----:B------:R-:W-:Y:S01]  /*0330*/  NOP ;  /* 0x0000000000007918 */ /* 0x000fe20000000000 */
[----:B------:R-:W-:-:S02]  /*0340*/  ISETP.GE.U32.AND P1, PT, R11, 0x2, PT ;  /* 0x000000020b00780c */ /* 0x000fc40003f26070 */
[----:B------:R-:W-:-:S05]  /*0350*/  LOP3.LUT R4, R4, 0xfffffffc, RZ, 0xc0, !PT ;  /* 0xfffffffc04047812 */ /* 0x000fca00078ec0ff */
[----:B------:R-:W-:Y:S01]  /*0360*/  IMAD.IADD R5, R5, 0x1, -R4 ;  /* 0x0000000105057824 */ /* 0x000fe200078e0a04 */
[----:B-----5:R-:W-:Y:S02]  /*0370*/  ISETP.NE.OR P0, PT, R2, RZ, !P0 ;  /* 0x000000ff0200720c */ /* 0x020fe40004705670 */
[----:B-1----:R-:W-:-:S11]  /*0380*/  ISETP.NE.AND P2, PT, R3, 0x1, PT ;  /* 0x000000010300780c */ /* 0x002fd60003f45270 */
[----:B------:R-:W-:Y:S01]  /*0390*/  VOTEU.ALL UP0, P0 ;  /* 0x00000000003f7886 */ /* 0x000fe20000000000 */
[----:B------:R-:W-:Y:S01]  /*03a0*/  VOTEU.ALL UP1, P0 ;  /* 0x00000000003f7886 */ /* 0x000fe20000020000 */
[----:B------:R-:W0:Y:S01]  /*03b0*/  @P2 LDC R9, c[0x0][0x10] ;  /* 0x00000400ff092b82 */ /* 0x000e220000000800 */
[----:B--2---:R-:W-:Y:S02]  /*03c0*/  @P2 IMAD.MOV.U32 R2, RZ, RZ, R10 ;  /* 0x000000ffff022224 */ /* 0x004fe400078e000a */
[----:B------:R-:W-:Y:S01]  /*03d0*/  @!UP0 UMOV UR6, 0x400 ;  /* 0x0000040000068882 */ /* 0x000fe20000000000 */
[----:B------:R-:W-:-:S04]  /*03e0*/  @!UP0 UIADD3 UR4, -UR4, 0x100000, URZ ;  /* 0x0010000004048890 */ /* 0x000fc8000fffe13f */
[----:B------:R-:W-:Y:S02]  /*03f0*/  @!UP0 USHF.L.U32 UR5, UR4, 0xb, URZ ;  /* 0x0000000b04058899 */ /* 0x000fe4000800063f */
[----:B------:R-:W-:Y:S01]  /*0400*/  @!UP0 USHF.L.U32 UR4, UR4, 0x1, URZ ;  /* 0x0000000104048899 */ /* 0x000fe2000800063f */
[----:B------:R-:W-:Y:S02]  /*0410*/  @P2 IMAD.MOV.U32 R3, RZ, RZ, RZ ;  /* 0x000000ffff032224 */ /* 0x000fe400078e00ff */
[----:B------:R-:W-:Y:S01]  /*0420*/  @P2 IMAD.MOV.U32 R13, RZ, RZ, RZ ;  /* 0x000000ffff0d2224 */ /* 0x000fe200078e00ff */
[----:B------:R-:W1:Y:S08]  /*0430*/  @!UP0 S2UR UR7, SR_CgaCtaId ;  /* 0x00000000000789c3 */ /* 0x000e700000008800 */
[----:B------:R-:W2:Y:S01]  /*0440*/  @!P2 LDC R7, c[0x0][0xc] ;  /* 0x00000300ff07ab82 */ /* 0x000ea20000000800 */
[----:B0-----:R-:W-:-:S04]  /*0450*/  @P2 IMAD.WIDE.U32 R2, R8, R9, R2 ;  /* 0x0000000908022225 */ /* 0x001fc800078e0002 */
[----:B------:R-:W-:Y:S02]  /*0460*/  IMAD.MOV.U32 R9, RZ, RZ, RZ ;  /* 0x000000ffff097224 */ /* 0x000fe400078e00ff */
[----:B------:R-:W-:Y:S01]  /*0470*/  @P2 IMAD.IADD R3, R3, 0x1, R13 ;  /* 0x0000000103032824 */ /* 0x000fe200078e020d */
[----:B-1----:R-:W-:Y:S01]  /*0480*/  @!UP0 ULEA UR6, UR7, UR6, 0x18 ;  /* 0x0000000607068291 */ /* 0x002fe2000f8ec03f */
[----:B------:R-:W-:Y:S01]  /*0490*/  VOTEU.ALL UP0, P0 ;  /* 0x00000000003f7886 */ /* 0x000fe20000000000 */
[----:B------:R-:W-:-:S04]  /*04a0*/  ISETP.NE.AND P0, PT, R5, 0x3, PT ;  /* 0x000000030500780c */ /* 0x000fc80003f05270 */
[----:B------:R-:W-:-:S04]  /*04b0*/  ISETP.EQ.OR P0, PT, R5, RZ, !P0 ;  /* 0x000000ff0500720c */ /* 0x000fc80004702670 */
[----:B------:R-:W-:Y:S01]  /*04c0*/  ISETP.EQ.AND P0, PT, R6, RZ, P0 ;  /* 0x000000ff0600720c */ /* 0x000fe20000702270 */
[----:B------:R-:W0:Y:S02]  /*04d0*/  FENCE.VIEW.ASYNC.S ;  /* 0x00000000000073c6 */ /* 0x000e240000000000 */
[----:B0-----:R0:W3:Y:S01]  /*04e0*/  @!UP0 SYNCS.EXCH.64 URZ, [UR6+0x30], UR4 ;  /* 0x00003004063f85b2 */ /* 0x0010e20008000100 */
[----:B--2---:R-:W-:Y:S01]  /*04f0*/  @!P2 IMAD.WIDE.U32 R6, R7, R10, R8 ;  /* 0x0000000a0706a225 */ /* 0x004fe200078e0008 */
[----:B------:R-:W-:-:S03]  /*0500*/  SEL R4, RZ, 0x1, !P0 ;  /* 0x00000001ff047807 */ /* 0x000fc60004000000 */
[----:B------:R-:W-:Y:S02]  /*0510*/  @!P2 IMAD.MOV.U32 R2, RZ, RZ, R6 ;  /* 0x000000ffff02a224 */ /* 0x000fe400078e0006 */
[----:B------:R-:W-:Y:S01]  /*0520*/  @!P2 IMAD.MOV.U32 R3, RZ, RZ, R7 ;  /* 0x000000ffff03a224 */ /* 0x000fe200078e0007 */
[----:B------:R-:W-:Y:S01]  /*0530*/  SEL R4, R4, 0x2, P1 ;  /* 0x0000000204047807 */ /* 0x000fe20000800000 */
[----:B------:R0:W3:Y:S01]  /*0540*/  @!UP1 SYNCS.EXCH.64 URZ, [UR6+0x38], UR4 ;  /* 0x00003804063f95b2 */ /* 0x0000e20008000100 */
[----:B------:R-:W-:Y:S01]  /*0550*/  NOP ;  /* 0x0000000000007918 */ /* 0x000fe20000000000 */
[----:B---34-:R-:W-:Y:S06]  /*0560*/  BAR.SYNC.DEFER_BLOCKING 0x0 ;  /* 0x0000000000007b1d */ /* 0x018fec0000010000 */
[----:B------:R-:W-:Y:S05]  /*0570*/  @!P3 BRA `(.L_x_3) ;  /* 0x000000740030b947 */ /* 0x000fea0003800000 */
[----:B------:R-:W-:-:S13]  /*0580*/  ISETP.GT.U32.AND P0, PT, R11, 0x1, PT ;  /* 0x000000010b00780c */ /* 0x000fda0003f04070 */
[----:B0-----:R-:W-:Y:S05]  /*0590*/  @P0 EXIT ;  /* 0x000000000000094d */ /* 0x001fea0003800000 */
[----:B------:R-:W-:Y:S01]  /*05a0*/  ULDC.64 UR4, c[0x0][0x650] ;  /* 0x0001940000047ab9 */ /* 0x000fe20000000a00 */
[----:B------:R-:W-:Y:S01]  /*05b0*/  PRMT R12, RZ, 0x7610, R12 ;  /* 0x00007610ff0c7816 */ /* 0x000fe2000000000c */
[----:B------:R-:W-:Y:S01]  /*05c0*/  IMAD.MOV.U32 R7, RZ, RZ, -0x1 ;  /* 0xffffffffff077424 */ /* 0x000fe200078e00ff */
[----:B------:R-:W-:Y:S01]  /*05d0*/  ISETP.GE.U32.AND P0, PT, R2, UR4, PT ;  /* 0x0000000402007c0c */ /* 0x000fe2000bf06070 */
[----:B------:R-:W-:Y:S02]  /*05e0*/  IMAD.MOV.U32 R6, RZ, RZ, -0x1 ;  /* 0xffffffffff067424 */ /* 0x000fe400078e00ff */
[----:B------:R-:W-:Y:S01]  /*05f0*/  IMAD.MOV.U32 R5, RZ, RZ, -0x1 ;  /* 0xffffffffff057424 */ /* 0x000fe200078e00ff */
[----:B------:R-:W-:-:S13]  /*0600*/  ISETP.GE.U32.AND.EX P0, PT, R3, UR5, PT, P0 ;  /* 0x0000000503007c0c */ /* 0x000fda000bf06100 */
[----:B------:R-:W-:Y:S05]  /*0610*/  @P0 BRA `(.L_x_4) ;  /* 0x00000004005c0947 */ /* 0x000fea0003800000 */
[----:B------:R-:W0:Y:S01]  /*0620*/  LDC.64 R16, c[0x0][0x628] ;  /* 0x00018a00ff107b82 */ /* 0x000e220000000a00 */
[----:B------:R-:W-:Y:S02]  /*0630*/  IMAD.MOV.U32 R6, RZ, RZ, R2 ;  /* 0x000000ffff067224 */ /* 0x000fe400078e0002 */
[----:B------:R-:W-:-:S05]  /*0640*/  IMAD.MOV.U32 R7, RZ, RZ, R3 ;  /* 0x000000ffff077224 */ /* 0x000fca00078e0003 */
[----:B------:R-:W1:Y:S08]  /*0650*/  LDC R18, c[0x0][0x630] ;  /* 0x00018c00ff127b82 */ /* 0x000e700000000800 */
[----:B------:R-:W2:Y:S01]  /*0660*/  LDC.64 R20, c[0x0][0x620] ;  /* 0x00018800ff147b82 */ /* 0x000ea20000000a00 */
[----:B0-----:R-:W-:-:S04]  /*0670*/  ISETP.NE.U32.AND P0, PT, R16, RZ, PT ;  /* 0x000000ff1000720c */ /* 0x001fc80003f05070 */
[----:B------:R-:W-:-:S13]  /*0680*/  ISETP.NE.AND.EX P0, PT, R17, RZ, PT, P0 ;  /* 0x000000ff1100720c */ /* 0x000fda0003f05300 */
[----:B-12---:R-:W-:Y:S05]  /*0690*/  @!P0 BRA `(.L_x_5) ;  /* 0x0000000000288947 */ /* 0x006fea0003800000 */
[----:B------:R-:W0:Y:S02]  /*06a0*/  LDC R5, c[0x0][0x634] ;  /* 0x00018d00ff057b82 */ /* 0x000e240000000800 */
[----:B0-----:R-:W-:-:S05]  /*06b0*/  IADD3 R5, P0, R2, R5, RZ ;  /* 0x0000000502057210 */ /* 0x001fca0007f1e0ff */
[----:B------:R-:W-:-:S04]  /*06c0*/  IMAD.X R11, RZ, RZ, R3, P0 ;  /* 0x000000ffff0b7224 */ /* 0x000fc800000e0603 */
[----:B------:R-:W-:-:S04]  /*06d0*/  IMAD.WIDE.U32 R6, R11, R16, RZ ;  /* 0x000000100b067225 */ /* 0x000fc800078e00ff */
[----:B------:R-:W-:-:S04]  /*06e0*/  IMAD.WIDE.U32 R12, P0, R5, R17, R6 ;  /* 0x00000011050c7225 */ /* 0x000fc80007800006 */
[----:B------:R-:W-:-:S04]  /*06f0*/  IMAD.WIDE.U32 R6, R5, R16, RZ ;  /* 0x0000001005067225 */ /* 0x000fc800078e00ff */
[----:B------:R-:W-:Y:S01]  /*0700*/  IMAD.X R15, RZ, RZ, RZ, P0 ;  /* 0x000000ffff0f7224 */ /* 0x000fe200000e06ff */
[----:B------:R-:W-:Y:S01]  /*0710*/  IADD3 RZ, P0, R7, R12, RZ ;  /* 0x0000000c07ff7210 */ /* 0x000fe20007f1e0ff */
[----:B------:R-:W-:-:S04]  /*0720*/  IMAD.MOV.U32 R14, RZ, RZ, R13 ;  /* 0x000000ffff0e7224 */ /* 0x000fc800078e000d */
[----:B------:R-:W-:-:S08]  /*0730*/  IMAD.WIDE.U32.X R6, R11, R17, R14, P0 ;  /* 0x000000110b067225 */ /* 0x000fd000000e040e */
.L_x_5:
[--C-:B------:R-:W-:Y:S01]  /*0740*/  SHF.R.U64 R26, R6, R18, R7.reuse ;  /* 0x00000012061a7219 */ /* 0x100fe20000001207 */
[----:B------:R-:W0:Y:S01]  /*0750*/  LDC.64 R22, c[0x0][0x640] ;  /* 0x00019000ff167b82 */ /* 0x000e220000000a00 */
[----:B------:R-:W-:Y:S01]  /*0760*/  I2FP.F32.U32 R5, R8 ;  /* 0x0000000800057245 */ /* 0x000fe20000201000 */
[----:B------:R-:W-:Y:S01]  /*0770*/  ULDC UR4, c[0x0][0x150] ;  /* 0x0000540000047ab9 */ /* 0x000fe20000000800 */
[----:B------:R-:W-:Y:S02]  /*0780*/  SHF.R.U32.HI R6, RZ, R18, R7 ;  /* 0x00000012ff067219 */ /* 0x000fe40000011607 */
[----:B------:R-:W-:Y:S01]  /*0790*/  IADD3 R11, P0, RZ, -R26, RZ ;  /* 0x8000001aff0b7210 */ /* 0x000fe20007f1e0ff */
[----:B------:R-:W-:Y:S01]  /*07a0*/  FMUL R5, R5, UR4 ;  /* 0x0000000405057c20 */ /* 0x000fe20008400000 */
[----:B------:R-:W-:Y:S01]  /*07b0*/  ULDC UR4, c[0x0][0x154] ;  /* 0x0000550000047ab9 */ /* 0x000fe20000000800 */
[----:B------:R-:W1:Y:S02]  /*07c0*/  LDC R14, c[0x0][0x618] ;  /* 0x00018600ff0e7b82 */ /* 0x000e640000000800 */
[----:B------:R-:W-:-:S02]  /*07d0*/  IMAD.X R13, RZ, RZ, ~R6, P0 ;  /* 0x000000ffff0d7224 */ /* 0x000fc400000e0e06 */
[----:B------:R-:W2:Y:S01]  /*07e0*/  F2I.U32.TRUNC.NTZ R5, R5 ;  /* 0x0000000500057305 */ /* 0x000ea2000020f000 */
[----:B------:R-:W-:-:S03]  /*07f0*/  IMAD.WIDE.U32 R6, R11, R20, R2 ;  /* 0x000000140b067225 */ /* 0x000fc600078e0002 */
[----:B------:R-:W3:Y:S01]  /*0800*/  LDC R9, c[0x0][0x144] ;  /* 0x00005100ff097b82 */ /* 0x000ee20000000800 */
[----:B------:R-:W-:-:S04]  /*0810*/  IMAD R12, R13, R20, RZ ;  /* 0x000000140d0c7224 */ /* 0x000fc800078e02ff */
[----:B------:R-:W-:Y:S02]  /*0820*/  IMAD R11, R11, R21, R12 ;  /* 0x000000150b0b7224 */ /* 0x000fe400078e020c */
[----:B------:R-:W-:Y:S01]  /*0830*/  IMAD.MOV.U32 R12, RZ, RZ, 0x1 ;  /* 0x00000001ff0c7424 */ /* 0x000fe200078e00ff */
[----:B------:R-:W4:Y:S01]  /*0840*/  LDC R18, c[0x0][0x608] ;  /* 0x00018200ff127b82 */ /* 0x000f220000000800 */
[----:B------:R-:W-:Y:S01]  /*0850*/  IMAD.IADD R11, R7, 0x1, R11 ;  /* 0x00000001070b7824 */ /* 0x000fe200078e020b */
[----:B0-----:R-:W-:Y:S01]  /*0860*/  ISETP.NE.U32.AND P0, PT, R22, RZ, PT ;  /* 0x000000ff1600720c */ /* 0x001fe20003f05070 */
[----:B--2---:R-:W-:-:S03]  /*0870*/  IMAD.MOV R7, RZ, RZ, -R5 ;  /* 0x000000ffff077224 */ /* 0x004fc600078e0a05 */
[----:B------:R-:W-:Y:S02]  /*0880*/  ISETP.NE.AND.EX P0, PT, R23, RZ, PT, P0 ;  /* 0x000000ff1700720c */ /* 0x000fe40003f05300 */
[----:B------:R-:W0:Y:S01]  /*0890*/  LDC R13, c[0x0][0x658] ;  /* 0x00019600ff0d7b82 */ /* 0x000e220000000800 */
[--C-:B-1----:R-:W-:Y:S02]  /*08a0*/  SHF.R.U64 R16, R6, R14, R11.reuse ;  /* 0x0000000e06107219 */ /* 0x102fe4000000120b */
[----:B------:R-:W-:Y:S02]  /*08b0*/  I2FP.F32.U32 R6, R10 ;  /* 0x0000000a00067245 */ /* 0x000fe40000201000 */
[----:B------:R-:W-:-:S03]  /*08c0*/  SHF.R.U32.HI R11, RZ, R14, R11 ;  /* 0x0000000eff0b7219 */ /* 0x000fc6000001160b */
[----:B------:R-:W1:Y:S01]  /*08d0*/  LDC R17, c[0x0][0x148] ;  /* 0x00005200ff117b82 */ /* 0x000e620000000800 */
[----:B---3--:R-:W-:Y:S02]  /*08e0*/  IMAD R5, R9, R7, R8 ;  /* 0x0000000709057224 */ /* 0x008fe400078e0208 */
[----:B------:R-:W-:Y:S01]  /*08f0*/  FMUL R7, R6, UR4 ;  /* 0x0000000406077c20 */ /* 0x000fe20008400000 */
[----:B------:R-:W-:-:S03]  /*0900*/  IMAD.MOV.U32 R6, RZ, RZ, -0x1 ;  /* 0xffffffffff067424 */ /* 0x000fc600078e00ff */
[----:B------:R2:W3:Y:S01]  /*0910*/  F2I.U32.TRUNC.NTZ R15, R7 ;  /* 0x00000007000f7305 */ /* 0x0004e2000020f000 */
[----:B------:R-:W1:Y:S01]  /*0920*/  LDC R21, c[0x0][0x600] ;  /* 0x00018000ff157b82 */ /* 0x000e620000000800 */
[-CC-:B----4-:R-:W-:Y:S02]  /*0930*/  SHF.R.U64 R27, R16, R18.reuse, R11.reuse ;  /* 0x00000012101b7219 */ /* 0x190fe4000000120b */
[----:B------:R-:W-:-:S05]  /*0940*/  SHF.R.U32.HI R8, RZ, R18, R11 ;  /* 0x00000012ff087219 */ /* 0x000fca000001160b */
[----:B------:R-:W4:Y:S01]  /*0950*/  LDC R20, c[0x0][0x648] ;  /* 0x00019200ff147b82 */ /* 0x000f220000000800 */
[-CC-:B0-----:R-:W-:Y:S02]  /*0960*/  SHF.R.U64 R18, R27, R13.reuse, R8.reuse ;  /* 0x0000000d1b127219 */ /* 0x181fe40000001208 */
[-C--:B------:R-:W-:Y:S02]  /*0970*/  SHF.L.U32 R6, R6, R13.reuse, RZ ;  /* 0x0000000d06067219 */ /* 0x080fe400000006ff */
[-C--:B------:R-:W-:Y:S02]  /*0980*/  SHF.R.U32.HI R8, RZ, R13.reuse, R8 ;  /* 0x0000000dff087219 */ /* 0x080fe40000011608 */
[----:B------:R-:W-:Y:S01]  /*0990*/  LOP3.LUT R14, RZ, R6, RZ, 0x33, !PT ;  /* 0x00000006ff0e7212 */ /* 0x000fe200078e33ff */
[----:B------:R-:W0:Y:S01]  /*09a0*/  LDC R25, c[0x0][0x638] ;  /* 0x00018e00ff197b82 */ /* 0x000e220000000800 */
[----:B------:R-:W-:Y:S01]  /*09b0*/  SHF.L.U32 R11, R12, R13, RZ ;  /* 0x0000000d0c0b7219 */ /* 0x000fe200000006ff */
[----:B------:R-:W-:-:S02]  /*09c0*/  IMAD.MOV.U32 R6, RZ, RZ, R18 ;  /* 0x000000ffff067224 */ /* 0x000fc400078e0012 */
[----:B--2---:R-:W-:-:S04]  /*09d0*/  IMAD.MOV.U32 R7, RZ, RZ, R8 ;  /* 0x000000ffff077224 */ /* 0x004fc800078e0008 */
[----:B------:R-:W2:Y:S01]  /*09e0*/  LDC R24, c[0x0][0x610] ;  /* 0x00018400ff187b82 */ /* 0x000ea20000000800 */
[----:B---3--:R-:W-:Y:S05]  /*09f0*/  @!P0 BRA `(.L_x_6) ;  /* 0x0000000000288947 */ /* 0x008fea0003800000 */
[----:B------:R-:W3:Y:S02]  /*0a00*/  LDC R13, c[0x0][0x64c] ;  /* 0x00019300ff0d7b82 */ /* 0x000ee40000000800 */
[----:B---3--:R-:W-:-:S05]  /*0a10*/  IADD3 R13, P0, R18, R13, RZ ;  /* 0x0000000d120d7210 */ /* 0x008fca0007f1e0ff */
        /* <DEDUP_REMOVED lines=8> */
.L_x_6:
[----:B----4-:R-:W-:Y:S01]  /*0aa0*/  SHF.R.U64 R6, R6, R20, R7 ;  /* 0x0000001406067219 */ /* 0x010fe20000001207 */
[----:B-1----:R-:W-:Y:S01]  /*0ab0*/  VIADD R7, R21, 0xffffffff ;  /* 0xffffffff15077836 */ /* 0x002fe20000000000 */
[----:B------:R-:W-:Y:S01]  /*0ac0*/  LOP3.LUT R14, R27, R14, RZ, 0xc0, !PT ;  /* 0x0000000e1b0e7212 */ /* 0x000fe200078ec0ff */
[----:B------:R-:W-:Y:S02]  /*0ad0*/  IMAD.MOV R15, RZ, RZ, -R15 ;  /* 0x000000ffff0f7224 */ /* 0x000fe400078e0a0f */
[----:B------:R-:W-:Y:S01]  /*0ae0*/  IMAD.MOV R8, RZ, RZ, -R6 ;  /* 0x000000ffff087224 */ /* 0x000fe200078e0a06 */
[----:B------:R-:W-:Y:S01]  /*0af0*/  LOP3.LUT R7, R16, R7, RZ, 0xc0, !PT ;  /* 0x0000000710077212 */ /* 0x000fe200078ec0ff */
[----:B------:R-:W-:Y:S02]  /*0b00*/  IMAD R14, R11, R6, R14 ;  /* 0x000000060b0e7224 */ /* 0x000fe400078e020e */
[----:B------:R-:W-:Y:S02]  /*0b10*/  @P2 IMAD R5, R17, R15, R10 ;  /* 0x0000000f11052224 */ /* 0x000fe400078e020a */
[----:B0-----:R-:W-:-:S02]  /*0b20*/  IMAD R6, R8, R25, R18 ;  /* 0x0000001908067224 */ /* 0x001fc400078e0212 */
[----:B--2---:R-:W-:Y:S02]  /*0b30*/  IMAD R5, R14, R24, R5 ;  /* 0x000000180e057224 */ /* 0x004fe400078e0205 */
[----:B------:R-:W-:Y:S02]  /*0b40*/  IMAD R8, R6, R21, R7 ;  /* 0x0000001506087224 */ /* 0x000fe400078e0207 */
[----:B------:R-:W-:-:S03]  /*0b50*/  IMAD.MOV.U32 R12, RZ, RZ, 0x1 ;  /* 0x00000001ff0c7424 */ /* 0x000fc600078e00ff */
[----:B------:R-:W-:Y:S02]  /*0b60*/  SEL R6, R8, R5, !P2 ;  /* 0x0000000508067207 */ /* 0x000fe40005000000 */
[----:B------:R-:W-:Y:S01]  /*0b70*/  SEL R7, R5, R8, !P2 ;  /* 0x0000000805077207 */ /* 0x000fe20005000000 */
[----:B------:R-:W-:-:S07]  /*0b80*/  IMAD.MOV.U32 R5, RZ, RZ, R26 ;  /* 0x000000ffff057224 */ /* 0x000fce00078e001a */
.L_x_4:
[----:B------:R-:W-:-:S08]  /*0b90*/  NOP ;  /* 0x0000000000007918 */ /* 0x000fd00000000000 */
[----:B------:R-:W0:Y:S02]  /*0ba0*/  USETMAXREG.TRY_ALLOC.CTAPOOL UP0, 0xe8 ;  /* 0x000000e8000079c8 */ /* 0x000e240008000600 */
[----:B0-----:R-:W-:-:S13]  /*0bb0*/  PLOP3.LUT P0, PT, PT, PT, UP0, 0x80, 0x0 ;  /* 0x000000000000781c */ /* 0x001fda0003f0f008 */
[----:B------:R-:W-:Y:S05]  /*0bc0*/  @!P0 BRA `(.L_x_4) ;  /* 0xfffffffc00f08947 */ /* 0x000fea000383ffff */
[----:B------:R-:W-:Y:S01]  /*0bd0*/  ULDC.64 UR4, c[0x0][0x598] ;  /* 0x0001660000047ab9 */ /* 0x000fe20000000a00 */
[----:B------:R-:W-:Y:S01]  /*0be0*/  ULDC.64 UR18, c[0x0][0x208] ;  /* 0x0000820000127ab9 */ /* 0x000fe20000000a00 */
[----:B------:R-:W-:-:S04]  /*0bf0*/  ISETP.NE.U32.AND P0, PT, RZ, UR4, PT ;  /* 0x00000004ff007c0c */ /* 0x000fc8000bf05070 */
[----:B------:R-:W-:-:S13]  /*0c00*/  ISETP.NE.AND.EX P0, PT, RZ, UR5, PT, P0 ;  /* 0x00000005ff007c0c */ /* 0x000fda000bf05300 */
[----:B------:R-:W-:Y:S05]  /*0c10*/  @!P0 BRA `(.L_x_7) ;  /* 0x00000000001c8947 */ /* 0x000fea0003800000 */
[----:B------:R-:W0:Y:S02]  /*0c20*/  LDC.64 R8, c[0x0][0x598] ;  /* 0x00016600ff087b82 */ /* 0x000e240000000a00 */
[----:B0-----:R-:W2:Y:S02]  /*0c30*/  LDG.E.64 R8, desc[UR18][R8.64] ;  /* 0x0000001208087981 */ /* 0x001ea4000c1e1b00 */
[----:B--2---:R-:W-:-:S04]  /*0c40*/  ISETP.NE.U32.AND P0, PT, R8, RZ, PT ;  /* 0x000000ff0800720c */ /* 0x004fc80003f05070 */
[----:B------:R-:W-:-:S13]  /*0c50*/  ISETP.NE.AND.EX P0, PT, R9, RZ, PT, P0 ;  /* 0x000000ff0900720c */ /* 0x000fda0003f05300 */
[----:B------:R-:W-:Y:S05]  /*0c60*/  @!P0 BRA `(.L_x_7) ;  /* 0x0000000000088947 */ /* 0x000fea0003800000 */
[----:B------:R0:W5:Y:S01]  /*0c70*/  LD.E R8, desc[UR18][R8.64] ;  /* 0x0000001208087980 */ /* 0x000162000c101900 */
[----:B------:R-:W-:Y:S05]  /*0c80*/  BRA `(.L_x_8) ;  /* 0x0000000000207947 */ /* 0x000fea0003800000 */
.L_x_7:
[----:B------:R-:W-:Y:S02]  /*0c90*/  ULDC.64 UR4, c[0x0][0x588] ;  /* 0x0001620000047ab9 */ /* 0x000fe40000000a00 */
[----:B------:R-:W-:-:S04]  /*0ca0*/  ISETP.NE.U32.AND P0, PT, RZ, UR4, PT ;  /* 0x00000004ff007c0c */ /* 0x000fc8000bf05070 */
[----:B------:R-:W-:-:S13]  /*0cb0*/  ISETP.NE.AND.EX P0, PT, RZ, UR5, PT, P0 ;  /* 0x00000005ff007c0c */ /* 0x000fda000bf05300 */
[----:B------:R-:W-:Y:S05]  /*0cc0*/  @!P0 BRA `(.L_x_9) ;  /* 0x00000000000c8947 */ /* 0x000fea0003800000 */
[----:B------:R-:W0:Y:S02]  /*0cd0*/  LDC.64 R8, c[0x0][0x588] ;  /* 0x00016200ff087b82 */ /* 0x000e240000000a00 */
[----:B0-----:R1:W5:Y:S01]  /*0ce0*/  LDG.E R8, desc[UR18][R8.64] ;  /* 0x0000001208087981 */ /* 0x001362000c1e1900 */
[----:B------:R-:W-:Y:S05]  /*0cf0*/  BRA `(.L_x_8) ;  /* 0x0000000000047947 */ /* 0x000fea0003800000 */
.L_x_9:
[----:B------:R-:W2:Y:S02]  /*0d00*/  LDC R8, c[0x0][0x580] ;  /* 0x00016000ff087b82 */ /* 0x000ea40000000800 */
.L_x_8:
[----:B------:R-:W-:Y:S02]  /*0d10*/  ULDC.64 UR4, c[0x0][0x5a0] ;  /* 0x0001680000047ab9 */ /* 0x000fe40000000a00 */
[----:B------:R-:W-:-:S04]  /*0d20*/  ISETP.NE.U32.AND P0, PT, RZ, UR4, PT ;  /* 0x00000004ff007c0c */ /* 0x000fc8000bf05070 */
[----:B------:R-:W-:-:S13]  /*0d30*/  ISETP.NE.AND.EX P0, PT, RZ, UR5, PT, P0 ;  /* 0x00000005ff007c0c */ /* 0x000fda000bf05300 */
[----:B------:R-:W-:Y:S05]  /*0d40*/  @!P0 BRA `(.L_x_10) ;  /* 0x00000000001c8947 */ /* 0x000fea0003800000 */
[----:B------:R-:W3:Y:S02]  /*0d50*/  LDC.64 R10, c[0x0][0x5a0] ;  /* 0x00016800ff0a7b82 */ /* 0x000ee40000000a00 */
[----:B---3--:R-:W3:Y:S02]  /*0d60*/  LDG.E.64 R10, desc[UR18][R10.64] ;  /* 0x000000120a0a7981 */ /* 0x008ee4000c1e1b00 */
[----:B---3--:R-:W-:-:S04]  /*0d70*/  ISETP.NE.U32.AND P0, PT, R10, RZ, PT ;  /* 0x000000ff0a00720c */ /* 0x008fc80003f05070 */
[----:B------:R-:W-:-:S13]  /*0d80*/  ISETP.NE.AND.EX P0, PT, R11, RZ, PT, P0 ;  /* 0x000000ff0b00720c */ /* 0x000fda0003f05300 */
[----:B------:R-:W-:Y:S05]  /*0d90*/  @!P0 BRA `(.L_x_10) ;  /* 0x0000000000088947 */ /* 0x000fea0003800000 */
[----:B01----:R0:W5:Y:S01]  /*0da0*/  LD.E R9, desc[UR18][R10.64] ;  /* 0x000000120a097980 */ /* 0x003162000c101900 */
[----:B------:R-:W-:Y:S05]  /*0db0*/  BRA `(.L_x_11) ;  /* 0x0000000000207947 */ /* 0x000fea0003800000 */
.L_x_10:
[----:B------:R-:W-:Y:S02]  /*0dc0*/  ULDC.64 UR4, c[0x0][0x590] ;  /* 0x0001640000047ab9 */ /* 0x000fe40000000a00 */
[----:B------:R-:W-:-:S04]  /*0dd0*/  ISETP.NE.U32.AND P0, PT, RZ, UR4, PT ;  /* 0x00000004ff007c0c */ /* 0x000fc8000bf05070 */
[----:B------:R-:W-:-:S13]  /*0de0*/  ISETP.NE.AND.EX P0, PT, RZ, UR5, PT, P0 ;  /* 0x00000005ff007c0c */ /* 0x000fda000bf05300 */
[----:B------:R-:W-:Y:S05]  /*0df0*/  @!P0 BRA `(.L_x_12) ;  /* 0x00000000000c8947 */ /* 0x000fea0003800000 */
[----:B------:R-:W0:Y:S02]  /*0e00*/  LDC.64 R10, c[0x0][0x590] ;  /* 0x00016400ff0a7b82 */ /* 0x000e240000000a00 */
[----:B01----:R1:W5:Y:S01]  /*0e10*/  LDG.E R9, desc[UR18][R10.64] ;  /* 0x000000120a097981 */ /* 0x003362000c1e1900 */
[----:B------:R-:W-:Y:S05]  /*0e20*/  BRA `(.L_x_11) ;  /* 0x0000000000047947 */ /* 0x000fea0003800000 */
.L_x_12:
[----:B01----:R-:W3:Y:S02]  /*0e30*/  LDC R9, c[0x0][0x584] ;  /* 0x00016100ff097b82 */ /* 0x003ee40000000800 */
.L_x_11:
[----:B------:R-:W-:-:S13]  /*0e40*/  LOP3.LUT P0, RZ, R12, 0xff, RZ, 0xc0, !PT ;  /* 0x000000ff0cff7812 */ /* 0x000fda000780c0ff */
[----:B------:R-:W-:Y:S05]  /*0e50*/  @!P0 EXIT ;  /* 0x000000000000894d */ /* 0x000fea0003800000 */
[----:B------:R-:W-:Y:S01]  /*0e60*/  ULDC UR4, c[0x0][0x28c] ;  /* 0x0000a30000047ab9 */ /* 0x000fe20000000800 */
[----:B------:R-:W-:Y:S01]  /*0e70*/  LOP3.LUT R138, R4, 0x1, RZ, 0xfc, !PT ;  /* 0x00000001048a7812 */ /* 0x000fe200078efcff */
[----:B------:R-:W-:-:S04]  /*0e80*/  UIADD3 UR4, UR4, 0x1f, URZ ;  /* 0x0000001f04047890 */ /* 0x000fc8000fffe03f */
[----:B------:R-:W-:-:S04]  /*0e90*/  USHF.R.S32.HI UR5, URZ, 0x1f, UR4 ;  /* 0x0000001f3f057899 */ /* 0x000fc80008011404 */
[----:B------:R-:W-:-:S03]  /*0ea0*/  ULEA.HI UR5, UR5, UR4, URZ, 0x5 ;  /* 0x0000000405057291 */ /* 0x000fc6000f8f283f */
[----:B------:R-:W-:Y:S01]  /*0eb0*/  UMOV UR4, URZ ;  /* 0x0000003f00047c82 */ /* 0x000fe20008000000 */
[----:B------:R-:W-:-:S03]  /*0ec0*/  USHF.R.S32.HI UR9, URZ, 0x5, UR5 ;  /* 0x000000053f097899 */ /* 0x000fc60008011405 */
[----:B------:R-:W-:-:S09]  /*0ed0*/  UMOV UR5, URZ ;  /* 0x0000003f00057c82 */ /* 0x000fd20008000000 */
.L_x_165:
[----:B01----:R-:W-:Y:S01]  /*0ee0*/  LOP3.LUT R10, R0, 0x80, RZ, 0xc0, !PT ;  /* 0x00000080000a7812 */ /* 0x003fe200078ec0ff */
[----:B------:R-:W0:Y:S01]  /*0ef0*/  S2UR UR13, SR_CgaCtaId ;  /* 0x00000000000d79c3 */ /* 0x000e220000008800 */
[----:B------:R-:W-:Y:S01]  /*0f00*/  UMOV UR12, 0x400 ;  /* 0x00000400000c7882 */ /* 0x000fe20000000000 */
[----:B------:R-:W-:Y:S01]  /*0f10*/  UMOV UR6, URZ ;  /* 0x0000003f00067c82 */ /* 0x000fe20008000000 */
[----:B------:R-:W-:Y:S01]  /*0f20*/  SHF.R.U32.HI R10, RZ, 0x7, R10 ;  /* 0x00000007ff0a7819 */ /* 0x000fe2000001160a */
[----:B------:R-:W-:Y:S01]  /*0f30*/  UMOV UR7, URZ ;  /* 0x0000003f00077c82 */ /* 0x000fe20008000000 */
[----:B------:R-:W-:Y:S01]  /*0f40*/  UMOV UR16, UR5 ;  /* 0x0000000500107c82 */ /* 0x000fe20008000000 */
[----:B------:R-:W-:Y:S02]  /*0f50*/  CS2R R14, SRZ ;  /* 0x00000000000e7805 */ /* 0x000fe4000001ff00 */
[----:B------:R-:W-:Y:S01]  /*0f60*/  CS2R R12, SRZ ;  /* 0x00000000000c7805 */ /* 0x000fe2000001ff00 */
[----:B------:R-:W1:Y:S01]  /*0f70*/  LDC R11, c[0x0][0x28c] ;  /* 0x0000a300ff0b7b82 */ /* 0x000e620000000800 */
[----:B------:R-:W4:Y:S01]  /*0f80*/  SHFL.IDX PT, R10, R10, RZ, 0x1f ;  /* 0x00001fff0a0a7589 */ /* 0x000f2200000e0000 */
[----:B------:R-:W-:-:S02]  /*0f90*/  CS2R R16, SRZ ;  /* 0x0000000000107805 */ /* 0x000fc4000001ff00 */
[----:B------:R-:W-:Y:S02]  /*0fa0*/  CS2R R18, SRZ ;  /* 0x0000000000127805 */ /* 0x000fe4000001ff00 */
[----:B------:R-:W-:Y:S02]  /*0fb0*/  CS2R R20, SRZ ;  /* 0x0000000000147805 */ /* 0x000fe4000001ff00 */
[----:B------:R-:W-:Y:S02]  /*0fc0*/  CS2R R22, SRZ ;  /* 0x0000000000167805 */ /* 0x000fe4000001ff00 */
[----:B------:R-:W-:Y:S02]  /*0fd0*/  CS2R R88, SRZ ;  /* 0x0000000000587805 */ /* 0x000fe4000001ff00 */
[----:B------:R-:W-:Y:S02]  /*0fe0*/  CS2R R90, SRZ ;  /* 0x00000000005a7805 */ /* 0x000fe4000001ff00 */
        /* <DEDUP_REMOVED lines=16> */
[----:B-1----:R-:W-:Y:S02]  /*10f0*/  ISETP.GE.AND P0, PT, R11, 0x1, PT ;  /* 0x000000010b00780c */ /* 0x002fe40003f06270 */
[----:B------:R-:W-:Y:S02]  /*1100*/  CS2R R124, SRZ ;  /* 0x00000000007c7805 */ /* 0x000fe4000001ff00 */
[----:B----4-:R-:W-:-:S02]  /*1110*/  R2UR UR8, R10 ;  /* 0x000000000a0872ca */ /* 0x010fc400000e0000 */
[----:B------:R-:W-:Y:S02]  /*1120*/  CS2R R126, SRZ ;  /* 0x00000000007e7805 */ /* 0x000fe4000001ff00 */
[----:B------:R-:W-:Y:S02]  /*1130*/  CS2R R128, SRZ ;  /* 0x0000000000807805 */ /* 0x000fe4000001ff00 */
[----:B------:R-:W-:Y:S02]  /*1140*/  CS2R R130, SRZ ;  /* 0x0000000000827805 */ /* 0x000fe4000001ff00 */
[----:B------:R-:W-:Y:S02]  /*1150*/  CS2R R132, SRZ ;  /* 0x0000000000847805 */ /* 0x000fe4000001ff00 */
[----:B------:R-:W-:Y:S02]  /*1160*/  CS2R R134, SRZ ;  /* 0x0000000000867805 */ /* 0x000fe4000001ff00 */
[----:B------:R-:W-:Y:S01]  /*1170*/  CS2R R136, SRZ ;  /* 0x0000000000887805 */ /* 0x000fe2000001ff00 */
[----:B------:R-:W-:Y:S01]  /*1180*/  IMAD.MOV.U32 R139, RZ, RZ, RZ ;  /* 0x000000ffff8b7224 */ /* 0x000fe200078e00ff */
[----:B------:R-:W-:Y:S01]  /*1190*/  CS2R R24, SRZ ;  /* 0x0000000000187805 */ /* 0x000fe2000001ff00 */
[----:B------:R-:W-:Y:S01]  /*11a0*/  IMAD.MOV.U32 R141, RZ, RZ, RZ ;  /* 0x000000ffff8d7224 */ /* 0x000fe200078e00ff */
[----:B---3--:R-:W-:Y:S01]  /*11b0*/  CS2R R26, SRZ ;  /* 0x00000000001a7805 */ /* 0x008fe2000001ff00 */
[----:B------:R-:W-:Y:S01]  /*11c0*/  IMAD.U32 R142, RZ, RZ, UR4 ;  /* 0x00000004ff8e7e24 */ /* 0x000fe2000f8e00ff */
[----:B------:R-:W-:Y:S01]  /*11d0*/  CS2R R28, SRZ ;  /* 0x00000000001c7805 */ /* 0x000fe2000001ff00 */
[----:B------:R-:W-:Y:S01]  /*11e0*/  ULEA.HI UR10, UR8, UR8, URZ, 0x1 ;  /* 0x00000008080a7291 */ /* 0x000fe2000f8f083f */
[----:B------:R-:W-:-:S02]  /*11f0*/  CS2R R30, SRZ ;  /* 0x00000000001e7805 */ /* 0x000fc4000001ff00 */
[----:B------:R-:W-:Y:S02]  /*1200*/  CS2R R32, SRZ ;  /* 0x0000000000207805 */ /* 0x000fe4000001ff00 */
[----:B------:R-:W-:Y:S01]  /*1210*/  CS2R R34, SRZ ;  /* 0x0000000000227805 */ /* 0x000fe2000001ff00 */
[----:B------:R-:W-:Y:S01]  /*1220*/  ULOP3.LUT UR11, UR10, 0x1ffffe, URZ, 0xc0, !UPT ;  /* 0x001ffffe0a0b7892 */ /* 0x000fe2000f8ec03f */
[----:B------:R-:W-:Y:S01]  /*1230*/  CS2R R36, SRZ ;  /* 0x0000000000247805 */ /* 0x000fe2000001ff00 */
[----:B0-----:R-:W-:Y:S01]  /*1240*/  ULEA UR10, UR13, UR12, 0x18 ;  /* 0x0000000c0d0a7291 */ /* 0x001fe2000f8ec03f */
[----:B------:R-:W-:Y:S01]  /*1250*/  CS2R R38, SRZ ;  /* 0x0000000000267805 */ /* 0x000fe2000001ff00 */
[----:B------:R-:W-:Y:S01]  /*1260*/  UIADD3 UR11, UR8, -UR11, URZ ;  /* 0x8000000b080b7290 */ /* 0x000fe2000fffe03f */
[----:B------:R-:W-:Y:S02]  /*1270*/  CS2R R40, SRZ ;  /* 0x0000000000287805 */ /* 0x000fe4000001ff00 */
[----:B------:R-:W-:Y:S01]  /*1280*/  CS2R R42, SRZ ;  /* 0x00000000002a7805 */ /* 0x000fe2000001ff00 */
[----:B------:R-:W-:Y:S01]  /*1290*/  UMOV UR8, URZ ;  /* 0x0000003f00087c82 */ /* 0x000fe20008000000 */
[----:B------:R-:W-:Y:S01]  /*12a0*/  ULEA UR11, UR11, UR10, 0xb ;  /* 0x0000000a0b0b7291 */ /* 0x000fe2000f8e583f */
[----:B------:R-:W-:-:S02]  /*12b0*/  CS2R R44, SRZ ;  /* 0x00000000002c7805 */ /* 0x000fc4000001ff00 */
[----:B------:R-:W-:Y:S02]  /*12c0*/  CS2R R46, SRZ ;  /* 0x00000000002e7805 */ /* 0x000fe4000001ff00 */
[----:B------:R-:W-:Y:S01]  /*12d0*/  CS2R R48, SRZ ;  /* 0x0000000000307805 */ /* 0x000fe2000001ff00 */
[----:B------:R-:W-:Y:S01]  /*12e0*/  UIADD3 UR11, UR11, 0x100, URZ ;  /* 0x000001000b0b7890 */ /* 0x000fe2000fffe03f */
[----:B------:R-:W-:Y:S02]  /*12f0*/  CS2R R50, SRZ ;  /* 0x0000000000327805 */ /* 0x000fe4000001ff00 */
[----:B------:R-:W-:Y:S02]  /*1300*/  CS2R R52, SRZ ;  /* 0x0000000000347805 */ /* 0x000fe4000001ff00 */
[----:B------:R-:W-:Y:S01]  /*1310*/  CS2R R54, SRZ ;  /* 0x0000000000367805 */ /* 0x000fe2000001ff00 */
[----:B------:R-:W-:Y:S01]  /*1320*/  USHF.R.U32.HI UR11, URZ, 0x4, UR11 ;  /* 0x000000043f0b7899 */ /* 0x000fe2000801160b */
[----:B------:R-:W-:-:S02]  /*1330*/  CS2R R56, SRZ ;  /* 0x0000000000387805 */ /* 0x000fc4000001ff00 */
[----:B------:R-:W-:Y:S02]  /*1340*/  CS2R R58, SRZ ;  /* 0x00000000003a7805 */ /* 0x000fe4000001ff00 */
[----:B------:R-:W-:Y:S01]  /*1350*/  CS2R R60, SRZ ;  /* 0x00000000003c7805 */ /* 0x000fe2000001ff00 */
[----:B------:R-:W-:Y:S01]  /*1360*/  ULOP3.LUT UR11, UR11, 0x3fff, URZ, 0xc0, !UPT ;  /* 0x00003fff0b0b7892 */ /* 0x000fe2000f8ec03f */
        /* <DEDUP_REMOVED lines=12> */
[----:B------:R-:W-:Y:S01]  /*1430*/  CS2R R86, SRZ ;  /* 0x0000000000567805 */ /* 0x000fe2000001ff00 */
[----:B------:R-:W-:Y:S06]  /*1440*/  @!P0 BRA `(.L_x_13) ;  /* 0x00000008001c8947 */ /* 0x000fec0003800000 */
[----:B------:R-:W-:-:S13]  /*1450*/  ISETP.NE.AND P1, PT, R138, 0x3, PT ;  /* 0x000000038a00780c */ /* 0x000fda0003f25270 */
[----:B------:R-:W-:Y:S05]  /*1460*/  @!P1 BRA `(.L_x_14) ;  /* 0x0000000000049947 */ /* 0x000fea0003800000 */
[----:B------:R-:W-:Y:S01]  /*1470*/  BPT.TRAP 0x1 ;  /* 0x000000040000795c */ /* 0x000fe20000300000 */
.L_x_14:
[----:B------:R-:W-:Y:S01]  /*1480*/  ULEA UR6, UR5, UR10, 0x3 ;  /* 0x0000000a05067291 */ /* 0x000fe2000f8e183f */
[----:B------:R-:W-:-:S05]  /*1490*/  IMAD.U32 R10, RZ, RZ, UR4 ;  /* 0x00000004ff0a7e24 */ /* 0x000fca000f8e00ff */
[----:B------:R-:W-:-:S04]  /*14a0*/  SHF.L.U32 R10, R10, 0x1f, RZ ;  /* 0x0000001f0a0a7819 */ /* 0x000fc800000006ff */
[----:B------:R0:W1:Y:S01]  /*14b0*/  SYNCS.PHASECHK.TRANS64.TRYWAIT P0, [UR6], R10 ;  /* 0x0000000aff0075a7 */ /* 0x0000620008000146 */
[----:B------:R-:W-:Y:S05]  /*14c0*/  @!P1 BRA `(.L_x_15) ;  /* 0x0000000000049947 */ /* 0x000fea0003800000 */
[----:B------:R-:W-:Y:S01]  /*14d0*/  BPT.TRAP 0x1 ;  /* 0x000000040000795c */ /* 0x000fe20000300000 */
.L_x_15:
[----:B-1----:R-:W-:Y:S05]  /*14e0*/  @P0 BRA `(.L_x_16) ;  /* 0x0000000000080947 */ /* 0x002fea0003800000 */
[----:B------:R-:W1:Y:S02]  /*14f0*/  SYNCS.PHASECHK.TRANS64.TRYWAIT P0, [UR6], R10 ;  /* 0x0000000aff0075a7 */ /* 0x000e640008000146 */
[----:B-1----:R-:W-:Y:S05]  /*1500*/  @!P0 BRA `(.L_x_17) ;  /* 0x00000078008c8947 */ /* 0x002fea0003800000 */
.L_x_16:
[----:B------:R-:W-:Y:S01]  /*1510*/  UIADD3 UR6, UR10, 0x2100, URZ ;  /* 0x000021000a067890 */ /* 0x000fe2000fffe03f */
[----:B------:R-:W-:Y:S01]  /*1520*/  WARPGROUP.ARRIVE ;  /* 0x00000000000079c5 */ /* 0x000fe20000000000 */
[----:B------:R-:W-:Y:S01]  /*1530*/  ULDC UR7, c[0x0][0x50c] ;  /* 0x0001430000077ab9 */ /* 0x000fe20000000800 */
[----:B------:R-:W-:Y:S01]  /*1540*/  ULOP3.LUT UR12, UR11, 0x10000, URZ, 0xfc, !UPT ;  /* 0x000100000b0c7892 */ /* 0x000fe2000f8efc3f */
[----:B------:R-:W-:Y:S01]  /*1550*/  CS2R R14, SRZ ;  /* 0x00000000000e7805 */ /* 0x000fe2000001ff00 */
[----:B------:R-:W-:Y:S01]  /*1560*/  UISETP.NE.AND UP0, UPT, UR7, 0x1, UPT ;  /* 0x000000010700788c */ /* 0x000fe2000bf05270 */
[----:B------:R-:W-:Y:S01]  /*1570*/  CS2R R12, SRZ ;  /* 0x00000000000c7805 */ /* 0x000fe2000001ff00 */
[----:B------:R-:W-:Y:S01]  /*1580*/  USHF.R.U32.HI UR6, URZ, 0x4, UR6 ;  /* 0x000000043f067899 */ /* 0x000fe20008011606 */
[----:B------:R-:W-:Y:S01]  /*1590*/  CS2R R16, SRZ ;  /* 0x0000000000107805 */ /* 0x000fe2000001ff00 */
[----:B------:R-:W-:Y:S01]  /*15a0*/  USEL UR7, URZ, 0x1, UP0 ;  /* 0x000000013f077887 */ /* 0x000fe20008000000 */
[----:B------:R-:W-:Y:S01]  /*15b0*/  CS2R R18, SRZ ;  /* 0x0000000000127805 */ /* 0x000fe2000001ff00 */
[----:B------:R-:W-:Y:S01]  /*15c0*/  ULOP3.LUT UR6, UR6, 0x3fff, URZ, 0xc0, !UPT ;  /* 0x00003fff06067892 */ /* 0x000fe2000f8ec03f */
[----:B------:R-:W-:Y:S01]  /*15d0*/  CS2R R20, SRZ ;  /* 0x0000000000147805 */ /* 0x000fe2000001ff00 */
[----:B------:R-:W-:Y:S01]  /*15e0*/  ULEA UR12, UR5, UR12, 0x8 ;  /* 0x0000000c050c7291 */ /* 0x000fe2000f8e403f */
[----:B------:R-:W-:Y:S01]  /*15f0*/  CS2R R22, SRZ ;  /* 0x0000000000167805 */ /* 0x000fe2000001ff00 */
[----:B------:R-:W-:Y:S01]  /*1600*/  ULOP3.LUT UR6, UR6, 0x10000, URZ, 0xfc, !UPT ;  /* 0x0001000006067892 */ /* 0x000fe2000f8efc3f */
[----:B------:R-:W-:Y:S01]  /*1610*/  ISETP.NE.AND P0, PT, RZ, UR7, PT ;  /* 0x00000007ff007c0c */ /* 0x000fe2000bf05270 */
[----:B------:R-:W-:Y:S01]  /*1620*/  UMOV UR13, 0xc0000010 ;  /* 0xc0000010000d7882 */ /* 0x000fe20000000000 */
[----:B------:R-:W-:Y:S01]  /*1630*/  UMOV UR15, 0xc0000010 ;  /* 0xc0000010000f7882 */ /* 0x000fe20000000000 */
[----:B------:R-:W-:Y:S01]  /*1640*/  ULEA UR14, UR5, UR6, 0x8 ;  /* 0x00000006050e7291 */ /* 0x000fe2000f8e403f */
[----:B------:R-:W-:-:S02]  /*1650*/  CS2R R88, SRZ ;  /* 0x0000000000587805 */ /* 0x000fc4000001ff00 */
[----:B------:R-:W-:Y:S01]  /*1660*/  CS2R R90, SRZ ;  /* 0x00000000005a7805 */ /* 0x000fe2000001ff00 */
[----:B------:R-:W-:Y:S01]  /*1670*/  UMOV UR6, 0x1 ;  /* 0x0000000100067882 */ /* 0x000fe20000000000 */
[----:B------:R-:W-:Y:S02]  /*1680*/  CS2R R92, SRZ ;  /* 0x00000000005c7805 */ /* 0x000fe4000001ff00 */
[----:B------:R-:W-:Y:S02]  /*1690*/  CS2R R94, SRZ ;  /* 0x00000000005e7805 */ /* 0x000fe4000001ff00 */
[----:B------:R-:W-:Y:S02]  /*16a0*/  CS2R R96, SRZ ;  /* 0x0000000000607805 */ /* 0x000fe4000001ff00 */
[----:B------:R-:W-:Y:S02]  /*16b0*/  CS2R R98, SRZ ;  /* 0x0000000000627805 */ /* 0x000fe4000001ff00 */
[----:B------:R-:W-:Y:S01]  /*16c0*/  CS2R R100, SRZ ;  /* 0x0000000000647805 */ /* 0x000fe2000001ff00 */
[----:B------:R-:W-:Y:S01]  /*16d0*/  QGMMA.64x128x32.F32.E4M3.E4M3 R24, gdesc[UR12], RZ, !UPT, gsb0 ;  /* 0x01e000000c1879f3 */ /* 0x000fe2000c0008ff */
        /* <DEDUP_REMOVED lines=17> */
[----:B------:R-:W-:Y:S01]  /*17f0*/  CS2R R136, SRZ ;  /* 0x0000000000887805 */ /* 0x000fe2000001ff00 */
[----:B------:R-:W-:Y:S02]  /*1800*/  IMAD.MOV.U32 R139, RZ, RZ, RZ ;  /* 0x000000ffff8b7224 */ /* 0x000fe400078e00ff */
[----:B------:R-:W-:Y:S01]  /*1810*/  IMAD.MOV.U32 R141, RZ, RZ, RZ ;  /* 0x000000ffff8d7224 */ /* 0x000fe200078e00ff */
[----:B------:R-:W-:Y:S06]  /*1820*/  @!P0 BRA `(.L_x_18) ;  /* 0x0000000400088947 */ /* 0x000fec0003800000 */
[----:B------:R-:W-:Y:S02]  /*1830*/  WARPGROUP.DEPBAR.LE gsb0, 0x0 ;  /* 0x00008000000079c5 */ /* 0x000fe40000010000 */
[----:B------:R-:W-:-:S01]  /*1840*/  FADD R141, RZ, R24 ;  /* 0x00000018ff8d7221 */ /* 0x000fc20000000000 */
[----:B------:R-:W-:Y:S01]  /*1850*/  FADD R136, RZ, R25 ;  /* 0x00000019ff887221 */ /* 0x000fe20000000000 */
        /* <DEDUP_REMOVED lines=62> */
[----:B------:R-:W-:-:S06]  /*1c40*/  UMOV UR6, URZ ;  /* 0x0000003f00067c82 */ /* 0x000fcc0008000000 */
.L_x_18:
[----:B------:R-:W-:-:S04]  /*1c50*/  UIADD3 UR16, UR5, 0x1, URZ ;  /* 0x0000000105107890 */ /* 0x000fc8000fffe03f */
[----:B------:R-:W-:-:S04]  /*1c60*/  UISETP.NE.AND UP0, UPT, UR16, 0x2, UPT ;  /* 0x000000021000788c */ /* 0x000fc8000bf05270 */
[----:B------:R-:W-:Y:S02]  /*1c70*/  USEL UR8, URZ, 0x1, UP0 ;  /* 0x000000013f087887 */ /* 0x000fe40008000000 */
[----:B------:R-:W-:Y:S02]  /*1c80*/  USEL UR16, UR16, URZ, UP0 ;  /* 0x0000003f10107287 */ /* 0x000fe40008000000 */
[----:B------:R-:W-:-:S06]  /*1c90*/  ULOP3.LUT UR8, UR4, UR8, URZ, 0x3c, !UPT ;  /* 0x0000000804087292 */ /* 0x000fcc000f8e3c3f */
[----:B------:R-:W-:Y:S01]  /*1ca0*/  IMAD.U32 R142, RZ, RZ, UR8 ;  /* 0x00000008ff8e7e24 */ /* 0x000fe2000f8e00ff */
[----:B------:R-:W-:-:S06]  /*1cb0*/  UMOV UR8, 0x1 ;  /* 0x0000000100087882 */ /* 0x000fcc0000000000 */
.L_x_13:
[----:B------:R-:W-:-:S04]  /*1cc0*/  UISETP.LT.AND UP0, UPT, UR9, 0x1, UPT ;  /* 0x000000010900788c */ /* 0x000fc8000bf01270 */
[----:B------:R-:W-:-:S04]  /*1cd0*/  USEL UR12, UR9, 0x1, UP0 ;  /* 0x00000001090c7887 */ /* 0x000fc80008000000 */
[----:B------:R-:W-:-:S04]  /*1ce0*/  UIADD3 UR12, UR9, -UR12, URZ ;  /* 0x8000000c090c7290 */ /* 0x000fc8000fffe03f */
[----:B------:R-:W-:-:S06]  /*1cf0*/  UISETP.GE.AND UP0, UPT, UR12, 0x1, UPT ;  /* 0x000000010c00788c */ /* 0x000fcc000bf06270 */
[----:B------:R-:W-:-:S13]  /*1d00*/  PLOP3.LUT P0, PT, PT, PT, UP0, 0x80, 0x0 ;  /* 0x000000000000781c */ /* 0x000fda0003f0f008 */
[----:B------:R-:W-:Y:S05]  /*1d10*/  @!P0 BRA `(.L_x_19) ;  /* 0x0000000400f08947 */ /* 0x000fea0003800000 */
[----:B01----:R-:W-:Y:S01]  /*1d20*/  IMAD.U32 R10, RZ, RZ, UR12 ;  /* 0x0000000cff0a7e24 */ /* 0x003fe2000f8e00ff */
[----:B------:R-:W-:Y:S01]  /*1d30*/  UMOV UR17, UR5 ;  /* 0x0000000500117c82 */ /* 0x000fe20008000000 */
[----:B------:R-:W-:-:S05]  /*1d40*/  ULDC UR20, c[0x0][0x50c] ;  /* 0x0001430000147ab9 */ /* 0x000fca0000000800 */
.L_x_27:
[----:B------:R-:W-:-:S13]  /*1d50*/  ISETP.NE.AND P1, PT, R138, 0x3, PT ;  /* 0x000000038a00780c */ /* 0x000fda0003f25270 */
[----:B01----:R-:W-:Y:S05]  /*1d60*/  @!P1 BRA `(.L_x_20) ;  /* 0x0000000000049947 */ /* 0x003fea0003800000 */
[----:B------:R-:W-:Y:S01]  /*1d70*/  BPT.TRAP 0x1 ;  /* 0x000000040000795c */ /* 0x000fe20000300000 */
.L_x_20:
[----:B------:R-:W0:Y:S01]  /*1d80*/  S2UR UR12, SR_CgaCtaId ;  /* 0x00000000000c79c3 */ /* 0x000e220000008800 */
[----:B------:R-:W-:Y:S01]  /*1d90*/  UMOV UR10, 0x400 ;  /* 0x00000400000a7882 */ /* 0x000fe20000000000 */
[----:B------:R-:W-:Y:S01]  /*1da0*/  SHF.L.U32 R11, R142, 0x1f, RZ ;  /* 0x0000001f8e0b7819 */ /* 0x000fe200000006ff */
[----:B0-----:R-:W-:-:S04]  /*1db0*/  ULEA UR10, UR12, UR10, 0x18 ;  /* 0x0000000a0c0a7291 */ /* 0x001fc8000f8ec03f */
[----:B------:R-:W-:-:S09]  /*1dc0*/  ULEA UR12, UR16, UR10, 0x3 ;  /* 0x0000000a100c7291 */ /* 0x000fd2000f8e183f */
[----:B------:R0:W1:Y:S01]  /*1dd0*/  SYNCS.PHASECHK.TRANS64.TRYWAIT P0, [UR12], R11 ;  /* 0x0000000bff0075a7 */ /* 0x000062000800014c */
[----:B------:R-:W-:Y:S05]  /*1de0*/  @!P1 BRA `(.L_x_21) ;  /* 0x0000000000049947 */ /* 0x000fea0003800000 */
[----:B------:R-:W-:Y:S01]  /*1df0*/  BPT.TRAP 0x1 ;  /* 0x000000040000795c */ /* 0x000fe20000300000 */
.L_x_21:
[----:B-1----:R-:W-:Y:S05]  /*1e00*/  @P0 BRA `(.L_x_22) ;  /* 0x0000000000080947 */ /* 0x002fea0003800000 */
[----:B------:R-:W1:Y:S02]  /*1e10*/  SYNCS.PHASECHK.TRANS64.TRYWAIT P0, [UR12], R11 ;  /* 0x0000000bff0075a7 */ /* 0x000e64000800014c */
[----:B-1----:R-:W-:Y:S05]  /*1e20*/  @!P0 BRA `(.L_x_23) ;  /* 0x00000070005c8947 */ /* 0x002fea0003800000 */
.L_x_22:
[----:B------:R-:W-:Y:S01]  /*1e30*/  UIADD3 UR12, UR10, 0x2100, URZ ;  /* 0x000021000a0c7890 */ /* 0x000fe2000fffe03f */
[----:B------:R-:W-:Y:S01]  /*1e40*/  WARPGROUP.ARRIVE ;  /* 0x00000000000079c5 */ /* 0x000fe20000000000 */
[----:B------:R-:W-:Y:S02]  /*1e50*/  UISETP.NE.AND UP0, UPT, UR7, URZ, UPT ;  /* 0x0000003f0700728c */ /* 0x000fe4000bf05270 */
[----:B------:R-:W-:Y:S02]  /*1e60*/  USHF.R.U32.HI UR12, URZ, 0x4, UR12 ;  /* 0x000000043f0c7899 */ /* 0x000fe4000801160c */
[----:B------:R-:W-:Y:S02]  /*1e70*/  USEL UR8, UR8, URZ, !UP0 ;  /* 0x0000003f08087287 */ /* 0x000fe4000c000000 */
[----:B------:R-:W-:Y:S02]  /*1e80*/  ULOP3.LUT UR7, UR12, 0x3fff, URZ, 0xc0, !UPT ;  /* 0x00003fff0c077892 */ /* 0x000fe4000f8ec03f */
[----:B------:R-:W-:-:S02]  /*1e90*/  ULOP3.LUT UR12, UR11, 0x10000, URZ, 0xfc, !UPT ;  /* 0x000100000b0c7892 */ /* 0x000fc4000f8efc3f */
[----:B------:R-:W-:Y:S02]  /*1ea0*/  ULOP3.LUT UR7, UR7, 0x10000, URZ, 0xfc, !UPT ;  /* 0x0001000007077892 */ /* 0x000fe4000f8efc3f */
[----:B------:R-:W-:Y:S02]  /*1eb0*/  UISETP.NE.U32.AND UP0, UPT, UR8, URZ, UPT ;  /* 0x0000003f0800728c */ /* 0x000fe4000bf05070 */
[----:B------:R-:W-:Y:S02]  /*1ec0*/  ULEA UR12, UR16, UR12, 0x8 ;  /* 0x0000000c100c7291 */ /* 0x000fe4000f8e403f */
[----:B------:R-:W-:Y:S01]  /*1ed0*/  ULEA UR14, UR16, UR7, 0x8 ;  /* 0x00000007100e7291 */ /* 0x000fe2000f8e403f */
[----:B------:R-:W-:Y:S01]  /*1ee0*/  UMOV UR13, 0xc0000010 ;  /* 0xc0000010000d7882 */ /* 0x000fe20000000000 */
[----:B------:R-:W-:Y:S01]  /*1ef0*/  UMOV UR15, 0xc0000010 ;  /* 0xc0000010000f7882 */ /* 0x000fe20000000000 */
[----:B------:R-:W-:-:S06]  /*1f00*/  UIADD3 UR6, UR6, 0x1, URZ ;  /* 0x0000000106067890 */ /* 0x000fcc000fffe03f */
[----:B------:R-:W-:Y:S01]  /*1f10*/  QGMMA.64x128x32.F32.E4M3.E4M3 R24, gdesc[UR12], R24, UP0, gsb0 ;  /* 0x01e000000c1879f3 */ /* 0x000fe2000b800818 */
[----:B------:R-:W-:-:S04]  /*1f20*/  UISETP.NE.AND UP0, UPT, UR6, UR20, UPT ;  /* 0x000000140600728c */ /* 0x000fc8000bf05270 */
[----:B------:R-:W-:-:S06]  /*1f30*/  USEL UR7, URZ, 0x1, UP0 ;  /* 0x000000013f077887 */ /* 0x000fcc0008000000 */
[----:B------:R-:W-:Y:S01]  /*1f40*/  ISETP.NE.AND P0, PT, RZ, UR7, PT ;  /* 0x00000007ff007c0c */ /* 0x000fe2000bf05270 */
[----:B------:R-:W-:-:S12]  /*1f50*/  WARPGROUP.DEPBAR.LE gsb0, 0x1 ;  /* 0x00008000000079c5 */ /* 0x000fd80000010100 */
[----:B------:R-:W-:Y:S05]  /*1f60*/  @!P0 BRA `(.L_x_24) ;  /* 0x0000000400088947 */ /* 0x000fea0003800000 */
[----:B------:R-:W-:Y:S02]  /*1f70*/  WARPGROUP.DEPBAR.LE gsb0, 0x0 ;  /* 0x00008000000079c5 */ /* 0x000fe40000010000 */
[----:B------:R-:W-:-:S01]  /*1f80*/  FADD R141, R24, R141 ;  /* 0x0000008d188d7221 */ /* 0x000fc20000000000 */
[----:B------:R-:W-:Y:S01]  /*1f90*/  FADD R136, R25, R136 ;  /* 0x0000008819887221 */ /* 0x000fe20000000000 */
        /* <DEDUP_REMOVED lines=62> */
[----:B------:R-:W-:-:S06]  /*2380*/  UMOV UR6, URZ ;  /* 0x0000003f00067c82 */ /* 0x000fcc0008000000 */
.L_x_24:
[----:B------:R-:W-:Y:S05]  /*2390*/  @!P1 BRA `(.L_x_25) ;  /* 0x0000000000049947 */ /* 0x000fea0003800000 */
[----:B------:R-:W-:Y:S01]  /*23a0*/  BPT.TRAP 0x1 ;  /* 0x000000040000795c */ /* 0x000fe20000300000 */
.L_x_25:
[----:B------:R-:W-:Y:S01]  /*23b0*/  ULEA UR8, UR17, UR10, 0x3 ;  /* 0x0000000a11087291 */ /* 0x000fe2000f8e183f */
[----:B------:R-:W-:-:S03]  /*23c0*/  ISETP.GT.U32.AND P0, PT, R4, 0x1, PT ;  /* 0x000000010400780c */ /* 0x000fc60003f04070 */
[----:B------:R-:W-:-:S04]  /*23d0*/  UIADD3 UR8, UR8, 0x10, URZ ;  /* 0x0000001008087890 */ /* 0x000fc8000fffe03f */
[----:B------:R-:W-:-:S09]  /*23e0*/  UPRMT UR8, URZ, 0x654, UR8 ;  /* 0x000006543f087896 */ /* 0x000fd20008000008 */
[----:B------:R-:W-:Y:S01]  /*23f0*/  SYNCS.ARRIVE.TRANS64.RED.A1T0 RZ, [UR8], RZ ;  /* 0x000000ffffff79a7 */ /* 0x000fe20008100408 */
[----:B------:R-:W-:Y:S05]  /*2400*/  @P0 BRA `(.L_x_26) ;  /* 0x0000000000040947 */ /* 0x000fea0003800000 */
[----:B------:R-:W-:Y:S01]  /*2410*/  BPT.TRAP 0x1 ;  /* 0x000000040000795c */ /* 0x000fe20000300000 */
.L_x_26:
[----:B------:R-:W-:Y:S01]  /*2420*/  UIADD3 UR16, UR16, 0x1, URZ ;  /* 0x0000000110107890 */ /* 0x000fe2000fffe03f */
[C---:B------:R-:W-:Y:S01]  /*2430*/  ISETP.GT.AND P0, PT, R10.reuse, 0x1, PT ;  /* 0x000000010a00780c */ /* 0x040fe20003f04270 */
[----:B------:R-:W-:Y:S01]  /*2440*/  UIADD3 UR17, UR17, 0x1, URZ ;  /* 0x0000000111117890 */ /* 0x000fe2000fffe03f */
[----:B------:R-:W-:Y:S01]  /*2450*/  VIADD R10, R10, 0xffffffff ;  /* 0xffffffff0a0a7836 */ /* 0x000fe20000000000 */
[----:B------:R-:W-:Y:S02]  /*2460*/  UISETP.NE.AND UP0, UPT, UR16, 0x2, UPT ;  /* 0x000000021000788c */ /* 0x000fe4000bf05270 */
[----:B------:R-:W-:Y:S02]  /*2470*/  UISETP.NE.AND UP1, UPT, UR17, 0x2, UPT ;  /* 0x000000021100788c */ /* 0x000fe4000bf25270 */
[----:B------:R-:W-:Y:S02]  /*2480*/  USEL UR8, URZ, 0x1, UP0 ;  /* 0x000000013f087887 */ /* 0x000fe40008000000 */
[----:B------:R-:W-:-:S02]  /*2490*/  USEL UR16, UR16, URZ, UP0 ;  /* 0x0000003f10107287 */ /* 0x000fc40008000000 */
[----:B------:R-:W-:Y:S02]  /*24a0*/  USEL UR17, UR17, URZ, UP1 ;  /* 0x0000003f11117287 */ /* 0x000fe40008800000 */
[----:B------:R-:W-:Y:S01]  /*24b0*/  LOP3.LUT R142, R142, UR8, RZ, 0x3c, !PT ;  /* 0x000000088e8e7c12 */ /* 0x000fe2000f8e3cff */
[----:B------:R-:W-:Y:S01]  /*24c0*/  UMOV UR8, 0x1 ;  /* 0x0000000100087882 */ /* 0x000fe20000000000 */
[----:B------:R-:W-:Y:S08]  /*24d0*/  @P0 BRA `(.L_x_27) ;  /* 0xfffffff8001c0947 */ /* 0x000ff0000383ffff */
.L_x_19:
[----:B------:R-:W-:Y:S01]  /*24e0*/  UISETP.NE.AND UP0, UPT, UR6, URZ, UPT ;  /* 0x0000003f0600728c */ /* 0x000fe2000bf05270 */
[----:B01----:R-:W0:Y:S03]  /*24f0*/  LDC R10, c[0x0][0x28c] ;  /* 0x0000a300ff0a7b82 */ /* 0x003e260000000800 */
[----:B------:R-:W-:-:S06]  /*2500*/  USEL UR6, URZ, 0x1, !UP0 ;  /* 0x000000013f067887 */ /* 0x000fcc000c000000 */
[----:B------:R-:W-:Y:S02]  /*2510*/  ISETP.NE.AND P0, PT, RZ, UR6, PT ;  /* 0x00000006ff007c0c */ /* 0x000fe4000bf05270 */
[----:B0-----:R-:W-:-:S11]  /*2520*/  ISETP.GE.AND P1, PT, R10, 0x1, PT ;  /* 0x000000010a00780c */ /* 0x001fd60003f26270 */
[----:B------:R-:W-:Y:S05]  /*2530*/  @!P0 BRA `(.L_x_28) ;  /* 0x0000000400048947 */ /* 0x000fea0003800000 */
[----:B------:R-:W-:Y:S02]  /*2540*/  WARPGROUP.DEPBAR.LE gsb0, 0x0 ;  /* 0x00008000000079c5 */ /* 0x000fe40000010000 */
[----:B------:R-:W-:Y:S01]  /*2550*/  FADD R141, R24, R141 ;  /* 0x0000008d188d7221 */ /* 0x000fe20000000000 */
        /* <DEDUP_REMOVED lines=62> */
[----:B------:R-:W-:-:S07]  /*2940*/  FADD R14, R14, R87 ;  /* 0x000000570e0e7221 */ /* 0x000fce0000000000 */
.L_x_28:
[----:B------:R-:W-:Y:S02]  /*2950*/  WARPGROUP.DEPBAR.LE gsb0, 0x0 ;  /* 0x00008000000079c5 */ /* 0x000fe40000010000 */
[----:B------:R-:W-:Y:S05]  /*2960*/  @!P1 BRA `(.L_x_29) ;  /* 0x0000000000389947 */ /* 0x000fea0003800000 */
[----:B------:R-:W-:-:S13]  /*2970*/  ISETP.NE.AND P0, PT, R138, 0x3, PT ;  /* 0x000000038a00780c */ /* 0x000fda0003f05270 */
[----:B------:R-:W-:Y:S05]  /*2980*/  @!P0 BRA `(.L_x_30) ;  /* 0x0000000000048947 */ /* 0x000fea0003800000 */
[----:B------:R-:W-:Y:S01]  /*2990*/  BPT.TRAP 0x1 ;  /* 0x000000040000795c */ /* 0x000fe20000300000 */
.L_x_30:
[----:B------:R-:W-:Y:S01]  /*29a0*/  UISETP.LT.AND UP0, UPT, UR9, 0x1, UPT ;  /* 0x000000010900788c */ /* 0x000fe2000bf01270 */
[----:B------:R-:W-:-:S03]  /*29b0*/  ISETP.GT.U32.AND P0, PT, R4, 0x1, PT ;  /* 0x000000010400780c */ /* 0x000fc60003f04070 */
[----:B------:R-:W-:-:S04]  /*29c0*/  USEL UR6, UR9, 0x1, UP0 ;  /* 0x0000000109067887 */ /* 0x000fc80008000000 */
[----:B------:R-:W-:-:S04]  /*29d0*/  UIADD3 UR6, UR5, UR9, -UR6 ;  /* 0x0000000905067290 */ /* 0x000fc8000fffe806 */
[----:B------:R-:W-:-:S04]  /*29e0*/  USHF.L.U32 UR6, UR6, 0x3, URZ ;  /* 0x0000000306067899 */ /* 0x000fc8000800063f */
[----:B------:R-:W-:-:S04]  /*29f0*/  ULOP3.LUT UR6, UR6, 0x8, URZ, 0xc0, !UPT ;  /* 0x0000000806067892 */ /* 0x000fc8000f8ec03f */
[----:B------:R-:W-:-:S04]  /*2a00*/  UIADD3 UR6, UR10, 0x10, UR6 ;  /* 0x000000100a067890 */ /* 0x000fc8000fffe006 */
[----:B------:R-:W-:-:S09]  /*2a10*/  UPRMT UR6, URZ, 0x654, UR6 ;  /* 0x000006543f067896 */ /* 0x000fd20008000006 */
[----:B------:R-:W-:Y:S01]  /*2a20*/  SYNCS.ARRIVE.TRANS64.RED.A1T0 RZ, [UR6], RZ ;  /* 0x000000ffffff79a7 */ /* 0x000fe20008100406 */
[----:B------:R-:W-:Y:S05]  /*2a30*/  @P0 BRA `(.L_x_29) ;  /* 0x0000000000040947 */ /* 0x000fea0003800000 */
[----:B------:R-:W-:Y:S01]  /*2a40*/  BPT.TRAP 0x1 ;  /* 0x000000040000795c */ /* 0x000fe20000300000 */
.L_x_29:
[----:B------:R-:W0:Y:S01]  /*2a50*/  LDC R26, c[0x0][0x288] ;  /* 0x0000a200ff1a7b82 */ /* 0x000e220000000800 */
[----:B------:R-:W-:Y:S01]  /*2a60*/  IMAD.SHL.U32 R6, R6, 0x80, RZ ;  /* 0x0000008006067824 */ /* 0x000fe200078e00ff */
[--C-:B------:R-:W-:Y:S01]  /*2a70*/  SHF.R.U32.HI R10, RZ, 0x2, R0.reuse ;  /* 0x00000002ff0a7819 */ /* 0x100fe20000011600 */
[----:B------:R-:W-:Y:S01]  /*2a80*/  IMAD.SHL.U32 R29, R7, 0x80, RZ ;  /* 0x00000080071d7824 */ /* 0x000fe200078e00ff */
[----:B------:R-:W-:Y:S01]  /*2a90*/  LOP3.LUT R24, R0, 0x60, RZ, 0xc0, !PT ;  /* 0x0000006000187812 */ /* 0x000fe200078ec0ff */
[----:B------:R-:W-:Y:S01]  /*2aa0*/  ULDC UR6, c[0x0][0x284] ;  /* 0x0000a10000067ab9 */ /* 0x000fe20000000800 */
[----:B------:R-:W-:Y:S02]  /*2ab0*/  SHF.R.U32.HI R25, RZ, 0x7, R0 ;  /* 0x00000007ff197819 */ /* 0x000fe40000011600 */
[----:B------:R-:W-:Y:S02]  /*2ac0*/  LOP3.LUT R11, R10, 0x7, RZ, 0xc0, !PT ;  /* 0x000000070a0b7812 */ /* 0x000fe400078ec0ff */
[----:B------:R-:W-:-:S02]  /*2ad0*/  SHF.R.U32.HI R24, RZ, 0x1, R24 ;  /* 0x00000001ff187819 */ /* 0x000fc40000011618 */
[----:B------:R-:W-:Y:S02]  /*2ae0*/  LOP3.LUT R10, R25, 0x1, RZ, 0xc0, !PT ;  /* 0x00000001190a7812 */ /* 0x000fe400078ec0ff */
[----:B------:R-:W-:Y:S02]  /*2af0*/  IADD3 R27, RZ, -R24, -R11 ;  /* 0x80000018ff1b7210 */ /* 0x000fe40007ffe80b */
[----:B------:R-:W-:Y:S01]  /*2b00*/  LOP3.LUT R25, R0, 0x3, RZ, 0xc0, !PT ;  /* 0x0000000300197812 */ /* 0x000fe200078ec0ff */
[C---:B------:R-:W-:Y:S02]  /*2b10*/  IMAD.SHL.U32 R28, R10.reuse, 0x40, RZ ;  /* 0x000000400a1c7824 */ /* 0x040fe400078e00ff */
[----:B------:R-:W-:-:S03]  /*2b20*/  IMAD R10, R10, -0x40, R27 ;  /* 0xffffffc00a0a7824 */ /* 0x000fc600078e021b */
[----:B------:R-:W-:Y:S01]  /*2b30*/  LOP3.LUT R11, R28, 0x40, R11, 0xe2, !PT ;  /* 0x000000401c0b7812 */ /* 0x000fe200078ee20b */
[----:B------:R-:W-:Y:S01]  /*2b40*/  IMAD.MOV.U32 R28, RZ, RZ, -0x1 ;  /* 0xffffffffff1c7424 */ /* 0x000fe200078e00ff */
[----:B0-----:R-:W-:Y:S01]  /*2b50*/  ISETP.GE.AND P0, PT, R6, R26, PT ;  /* 0x0000001a0600720c */ /* 0x001fe20003f06270 */
[----:B------:R-:W-:Y:S01]  /*2b60*/  IMAD R31, R25, -0x2, R26 ;  /* 0xfffffffe191f7824 */ /* 0x000fe200078e021a */
[----:B------:R-:W-:Y:S01]  /*2b70*/  IADD3 R34, -R29, UR6, R10 ;  /* 0x000000061d227c10 */ /* 0x000fe2000fffe10a */
[----:B------:R-:W-:Y:S01]  /*2b80*/  IMAD.WIDE R26, R7, 0x80, RZ ;  /* 0x00000080071a7825 */ /* 0x000fe200078e02ff */
[----:B------:R-:W-:-:S03]  /*2b90*/  ISETP.GE.OR P0, PT, R29, UR6, P0 ;  /* 0x000000061d007c0c */ /* 0x000fc60008706670 */
[----:B------:R-:W-:Y:S01]  /*2ba0*/  IMAD.SHL.U32 R25, R0, 0x2, RZ ;  /* 0x0000000200197824 */ /* 0x000fe200078e00ff */
[----:B------:R-:W-:Y:S01]  /*2bb0*/  LOP3.LUT R35, R26, R11, R24, 0xfe, !PT ;  /* 0x0000000b1a237212 */ /* 0x000fe200078efe18 */
[----:B------:R-:W-:-:S03]  /*2bc0*/  IMAD.IADD R29, R31, 0x1, -R6 ;  /* 0x000000011f1d7824 */ /* 0x000fc600078e0a06 */
[----:B------:R-:W-:-:S05]  /*2bd0*/  LOP3.LUT R24, R6, 0x6, R25, 0xf8, !PT ;  /* 0x0000000606187812 */ /* 0x000fca00078ef819 */
[----:B------:R-:W-:Y:S05]  /*2be0*/  @P0 BRA `(.L_x_31) ;  /* 0x0000004400c00947 */ /* 0x000fea0003800000 */
[----:B------:R-:W0:Y:S01]  /*2bf0*/  LDC.64 R32, c[0x0][0x5c8] ;  /* 0x00017200ff207b82 */ /* 0x000e220000000a00 */
[----:B------:R-:W-:Y:S01]  /*2c00*/  SHF.R.S32.HI R30, RZ, 0x1f, R5 ;  /* 0x0000001fff1e7819 */ /* 0x000fe20000011405 */
[----:B------:R-:W-:Y:S01]  /*2c10*/  ULDC.64 UR6, c[0x0][0x5d0] ;  /* 0x0001740000067ab9 */ /* 0x000fe20000000a00 */
[----:B------:R-:W-:Y:S01]  /*2c20*/  SHF.R.S32.HI R25, RZ, 0x1f, R24 ;  /* 0x0000001fff197819 */ /* 0x000fe20000011418 */
[----:B------:R-:W-:Y:S02]  /*2c30*/  BSSY B0, `(.L_x_31) ;  /* 0x000046b000007945 */ /* 0x000fe40003800000 */
[----:B------:R-:W-:-:S04]  /*2c40*/  IMAD R6, R30, UR6, RZ ;  /* 0x000000061e067c24 */ /* 0x000fc8000f8e02ff */
[C---:B------:R-:W-:Y:S02]  /*2c50*/  IMAD R11, R5.reuse, UR7, R6 ;  /* 0x00000007050b7c24 */ /* 0x040fe4000f8e0206 */
[----:B------:R-:W-:Y:S01]  /*2c60*/  IMAD.WIDE.U32 R6, R5, UR6, R24 ;  /* 0x0000000605067c25 */ /* 0x000fe2000f8e0018 */
[----:B------:R-:W-:-:S03]  /*2c70*/  ULDC.64 UR6, c[0x0][0x5c0] ;  /* 0x0001700000067ab9 */ /* 0x000fc60000000a00 */
[----:B------:R-:W-:Y:S02]  /*2c80*/  IMAD.IADD R7, R7, 0x1, R11 ;  /* 0x0000000107077824 */ /* 0x000fe400078e020b */
[----:B0-----:R-:W-:-:S04]  /*2c90*/  IMAD R10, R27, R32, RZ ;  /* 0x000000201b0a7224 */ /* 0x001fc800078e02ff */
[C---:B------:R-:W-:Y:S02]  /*2ca0*/  IMAD R31, R35.reuse, R33, R10 ;  /* 0x00000021231f7224 */ /* 0x040fe400078e020a */
[----:B------:R-:W-:-:S04]  /*2cb0*/  IMAD.WIDE.U32 R10, R35, R32, R6 ;  /* 0x00000020230a7225 */ /* 0x000fc800078e0006 */
[----:B------:R-:W-:Y:S01]  /*2cc0*/  IMAD.IADD R11, R11, 0x1, R31 ;  /* 0x000000010b0b7824 */ /* 0x000fe200078e021f */
[----:B------:R-:W-:Y:S02]  /*2cd0*/  LEA R6, P0, R32, R10, 0x3 ;  /* 0x0000000a20067211 */ /* 0x000fe400078018ff */
[----:B------:R-:W-:Y:S02]  /*2ce0*/  IADD3 R10, P1, R10, UR6, RZ ;  /* 0x000000060a0a7c10 */ /* 0x000fe4000ff3e0ff */
[----:B------:R-:W-:Y:S02]  /*2cf0*/  LEA.HI.X R7, R32, R11, R33, 0x3, P0 ;  /* 0x0000000b20077211 */ /* 0x000fe400000f1c21 */
[----:B---3-5:R-:W-:Y:S02]  /*2d00*/  FSETP.NEU.AND P0, PT, R9, RZ, PT ;  /* 0x000000ff0900720b */ /* 0x028fe40003f0d000 */
[----:B------:R-:W-:Y:S02]  /*2d10*/  IADD3 R6, P3, R6, UR6, RZ ;  /* 0x0000000606067c10 */ /* 0x000fe4000ff7e0ff */
[----:B------:R-:W-:-:S02]  /*2d20*/  IADD3.X R11, R11, UR7, RZ, P1, !PT ;  /* 0x000000070b0b7c10 */ /* 0x000fc40008ffe4ff */
[----:B------:R-:W-:-:S07]  /*2d30*/  IADD3.X R7, R7, UR7, RZ, P3, !PT ;  /* 0x0000000707077c10 */ /* 0x000fce0009ffe4ff */
[----:B------:R-:W-:Y:S05]  /*2d40*/  @!P0 BRA `(.L_x_32) ;  /* 0x00000034005c8947 */ /* 0x000fea0003800000 */
[----:B------:R-:W-:Y:S01]  /*2d50*/  ULDC.64 UR6, c[0x0][0x5b8] ;  /* 0x00016e0000067ab9 */ /* 0x000fe20000000a00 */
[----:B------:R-:W-:Y:S01]  /*2d60*/  ISETP.GE.AND P0, PT, R34, 0x1, PT ;  /* 0x000000012200780c */ /* 0x000fe20003f06270 */
[----:B------:R-:W-:Y:S01]  /*2d70*/  IMAD R32, R30, UR6, RZ ;  /* 0x000000061e207c24 */ /* 0x000fe2000f8e02ff */
[----:B------:R-:W-:Y:S01]  /*2d80*/  ULDC.64 UR10, c[0x0][0x5a8] ;  /* 0x00016a00000a7ab9 */ /* 0x000fe20000000a00 */
[----:B------:R-:W-:Y:S01]  /*2d90*/  IMAD.WIDE.U32 R30, R5, UR6, R24 ;  /* 0x00000006051e7c25 */ /* 0x000fe2000f8e0018 */
[----:B------:R-:W-:Y:S01]  /*2da0*/  ISETP.LT.OR P4, PT, R29, 0x1, !P0 ;  /* 0x000000011d00780c */ /* 0x000fe20004781670 */
[----:B------:R-:W-:Y:S02]  /*2db0*/  BSSY B1, `(.L_x_33) ;  /* 0x000000c000017945 */ /* 0x000fe40003800000 */
[----:B------:R-:W-:Y:S01]  /*2dc0*/  IMAD R5, R5, UR7, R32 ;  /* 0x0000000705057c24 */ /* 0x000fe2000f8e0220 */
[----:B------:R-:W-:-:S03]  /*2dd0*/  ULDC.64 UR6, c[0x0][0x5b0] ;  /* 0x00016c0000067ab9 */ /* 0x000fc60000000a00 */
[----:B------:R-:W-:Y:S02]  /*2de0*/  IMAD.IADD R31, R31, 0x1, R5 ;  /* 0x000000011f1f7824 */ /* 0x000fe400078e0205 */
[----:B------:R-:W-:Y:S02]  /*2df0*/  IMAD R5, R27, UR6, RZ ;  /* 0x000000061b057c24 */ /* 0x000fe4000f8e02ff */
[----:B------:R-:W-:-:S04]  /*2e00*/  IMAD.WIDE.U32 R24, R35, UR6, R30 ;  /* 0x0000000623187c25 */ /* 0x000fc8000f8e001e */
[----:B------:R-:W-:Y:S01]  /*2e10*/  IMAD R5, R35, UR7, R5 ;  /* 0x0000000723057c24 */ /* 0x000fe2000f8e0205 */
[----:B------:R-:W-:-:S04]  /*2e20*/  IADD3 R24, P1, R24, UR10, RZ ;  /* 0x0000000a18187c10 */ /* 0x000fc8000ff3e0ff */
[--C-:B------:R-:W-:Y:S02]  /*2e30*/  IADD3.X R25, R25, UR11, R5.reuse, P1, !PT ;  /* 0x0000000b19197c10 */ /* 0x100fe40008ffe405 */
[----:B------:R-:W-:Y:S01]  /*2e40*/  PRMT R5, RZ, 0x7610, R5 ;  /* 0x00007610ff057816 */ /* 0x000fe20000000005 */
[----:B------:R-:W-:Y:S06]  /*2e50*/  @P4 BRA `(.L_x_34) ;  /* 0x0000000000044947 */ /* 0x000fec0003800000 */
[----:B------:R0:W5:Y:S02]  /*2e60*/  LDG.E.U8 R5, desc[UR18][R24.64] ;  /* 0x0000001218057981 */ /* 0x000164000c1e1100 */
.L_x_34:
[----:B------:R-:W-:Y:S05]  /*2e70*/  BSYNC B1 ;  /* 0x0000000000017941 */ /* 0x000fea0003800000 */
.L_x_33:
[----:B-----5:R-:W-:Y:S01]  /*2e80*/  LOP3.LUT R5, R5, 0xff, RZ, 0xc0, !PT ;  /* 0x000000ff05057812 */ /* 0x020fe200078ec0ff */
[----:B------:R-:W-:Y:S01]  /*2e90*/  BSSY B1, `(.L_x_35) ;  /* 0x000000b000017945 */ /* 0x000fe20003800000 */
[----:B------:R-:W-:Y:S02]  /*2ea0*/  ISETP.LT.OR P3, PT, R29, 0x2, !P0 ;  /* 0x000000021d00780c */ /* 0x000fe40004761670 */
[----:B------:R-:W-:-:S05]  /*2eb0*/  F2FP.F16.E4M3.UNPACK_B R5, R5 ;  /* 0x00000005ff05723e */ /* 0x000fca00020006ff */
[----:B------:R-:W-:Y:S01]  /*2ec0*/  HADD2.F32 R32, -RZ, R5.H0_H0 ;  /* 0x20000005ff207230 */ /* 0x000fe20000004100 */
[----:B------:R-:W-:-:S04]  /*2ed0*/  PRMT R5, RZ, 0x7610, R5 ;  /* 0x00007610ff057816 */ /* 0x000fc80000000005 */
[----:B------:R-:W-:-:S04]  /*2ee0*/  FMUL R32, R32, R9 ;  /* 0x0000000920207220 */ /* 0x000fc80000400000 */
[----:B--2---:R-:W-:-:S05]  /*2ef0*/  FFMA R32, R141, R8, R32 ;  /* 0x000000088d207223 */ /* 0x004fca0000000020 */
[----:B------:R-:W-:-:S05]  /*2f00*/  F2FP.SATFINITE.E4M3.F32.PACK_AB_MERGE_C R33, RZ, R32, RZ ;  /* 0x00000020ff21723e */ /* 0x000fca00048070ff */
[----:B------:R1:W-:Y:S01]  /*2f10*/  @!P4 STG.E.U8 desc[UR18][R10.64], R33 ;  /* 0x000000210a00c986 */ /* 0x0003e2000c101112 */
[----:B------:R-:W-:Y:S05]  /*2f20*/  @P3 BRA `(.L_x_36) ;  /* 0x0000000000043947 */ /* 0x000fea0003800000 */
[----:B------:R2:W5:Y:S02]  /*2f30*/  LDG.E.U8 R5, desc[UR18][R24.64+0x1] ;  /* 0x0000011218057981 */ /* 0x000564000c1e1100 */
.L_x_36:
[----:B------:R-:W-:Y:S05]  /*2f40*/  BSYNC B1 ;  /* 0x0000000000017941 */ /* 0x000fea0003800000 */
.L_x_35:
[----:B-----5:R-:W-:Y:S01]  /*2f50*/  LOP3.LUT R5, R5, 0xff, RZ, 0xc0, !PT ;  /* 0x000000ff05057812 */ /* 0x020fe200078ec0ff */
[----:B------:R-:W-:Y:S01]  /*2f60*/  BSSY B1, `(.L_x_37) ;  /* 0x0000013000017945 */ /* 0x000fe20003800000 */
[----:B-1----:R-:W-:Y:S02]  /*2f70*/  IADD3 R33, P1, R35, 0x8, RZ ;  /* 0x0000000823217810 */ /* 0x002fe40007f3e0ff */
[----:B------:R-:W-:-:S03]  /*2f80*/  F2FP.F16.E4M3.UNPACK_B R5, R5 ;  /* 0x00000005ff05723e */ /* 0x000fc600020006ff */
[----:B------:R-:W-:Y:S01]  /*2f90*/  IMAD.X R27, RZ, RZ, R27, P1 ;  /* 0x000000ffff1b7224 */ /* 0x000fe200008e061b */
[----:B------:R-:W-:Y:S01]  /*2fa0*/  ISETP.GE.AND P1, PT, R34, 0x9, PT ;  /* 0x000000092200780c */ /* 0x000fe20003f26270 */
[----:B------:R-:W-:Y:S02]  /*2fb0*/  HADD2.F32 R26, -RZ, R5.H0_H0 ;  /* 0x20000005ff1a7230 */ /* 0x000fe40000004100 */
[----:B------:R-:W-:Y:S01]  /*2fc0*/  IMAD.WIDE.U32 R30, R33, UR6, R30 ;  /* 0x00000006211e7c25 */ /* 0x000fe2000f8e001e */
[----:B------:R-:W-:-:S03]  /*2fd0*/  ISETP.LT.OR P5, PT, R29, 0x1, !P1 ;  /* 0x000000011d00780c */ /* 0x000fc60004fa1670 */
[----:B------:R-:W-:Y:S01]  /*2fe0*/  FMUL R5, R26, R9 ;  /* 0x000000091a057220 */ /* 0x000fe20000400000 */
[----:B------:R-:W-:-:S03]  /*2ff0*/  IMAD R26, R27, UR6, RZ ;  /* 0x000000061b1a7c24 */ /* 0x000fc6000f8e02ff */
[----:B------:R-:W-:Y:S01]  /*3000*/  FFMA R5, R136, R8, R5 ;  /* 0x0000000888057223 */ /* 0x000fe20000000005 */
[----:B------:R-:W-:Y:S01]  /*3010*/  IMAD R33, R33, UR7, R26 ;  /* 0x0000000721217c24 */ /* 0x000fe2000f8e021a */
[----:B------:R-:W-:-:S03]  /*3020*/  IADD3 R26, P4, R30, UR10, RZ ;  /* 0x0000000a1e1a7c10 */ /* 0x000fc6000ff9e0ff */
[----:B------:R-:W-:Y:S02]  /*3030*/  F2FP.SATFINITE.E4M3.F32.PACK_AB_MERGE_C R35, RZ, R5, RZ ;  /* 0x00000005ff23723e */ /* 0x000fe400048070ff */
[----:B------:R-:W-:Y:S02]  /*3040*/  IADD3.X R27, R31, UR11, R33, P4, !PT ;  /* 0x0000000b1f1b7c10 */ /* 0x000fe4000a7fe421 */
[----:B------:R-:W-:Y:S01]  /*3050*/  PRMT R5, RZ, 0x7610, R5 ;  /* 0x00007610ff057816 */ /* 0x000fe20000000005 */
[----:B------:R1:W-:Y:S01]  /*3060*/  @!P3 STG.E.U8 desc[UR18][R10.64+0x1], R35 ;  /* 0x000001230a00b986 */ /* 0x0003e2000c101112 */
[----:B------:R-:W-:Y:S05]  /*3070*/  @P5 BRA `(.L_x_38) ;  /* 0x0000000000045947 */ /* 0x000fea0003800000 */
[----:B------:R3:W5:Y:S02]  /*3080*/  LDG.E.U8 R5, desc[UR18][R26.64] ;  /* 0x000000121a057981 */ /* 0x000764000c1e1100 */
.L_x_38:
[----:B------:R-:W-:Y:S05]  /*3090*/  BSYNC B1 ;  /* 0x0000000000017941 */ /* 0x000fea0003800000 */
.L_x_37:
[----:B-----5:R-:W-:Y:S01]  /*30a0*/  LOP3.LUT R5, R5, 0xff, RZ, 0xc0, !PT ;  /* 0x000000ff05057812 */ /* 0x020fe200078ec0ff */
[----:B------:R-:W-:Y:S01]  /*30b0*/  BSSY B1, `(.L_x_39) ;  /* 0x000000b000017945 */ /* 0x000fe20003800000 */
[----:B------:R-:W-:Y:S02]  /*30c0*/  ISETP.LT.OR P3, PT, R29, 0x2, !P1 ;  /* 0x000000021d00780c */ /* 0x000fe40004f61670 */
[----:B------:R-:W-:-:S05]  /*30d0*/  F2FP.F16.E4M3.UNPACK_B R5, R5 ;  /* 0x00000005ff05723e */ /* 0x000fca00020006ff */
[----:B------:R-:W-:Y:S01]  /*30e0*/  HADD2.F32 R30, -RZ, R5.H0_H0 ;  /* 0x20000005ff1e7230 */ /* 0x000fe20000004100 */
[----:B------:R-:W-:-:S04]  /*30f0*/  PRMT R5, RZ, 0x7610, R5 ;  /* 0x00007610ff057816 */ /* 0x000fc80000000005 */
[----:B------:R-:W-:-:S04]  /*3100*/  FMUL R30, R30, R9 ;  /* 0x000000091e1e7220 */ /* 0x000fc80000400000 */
[----:B------:R-:W-:-:S05]  /*3110*/  FFMA R30, R139, R8, R30 ;  /* 0x000000088b1e7223 */ /* 0x000fca000000001e */
[----:B------:R-:W-:-:S05]  /*3120*/  F2FP.SATFINITE.E4M3.F32.PACK_AB_MERGE_C R31, RZ, R30, RZ ;  /* 0x0000001eff1f723e */ /* 0x000fca00048070ff */
[----:B------:R4:W-:Y:S01]  /*3130*/  @!P5 STG.E.U8 desc[UR18][R6.64], R31 ;  /* 0x0000001f0600d986 */ /* 0x0009e2000c101112 */
[----:B------:R-:W-:Y:S05]  /*3140*/  @P3 BRA `(.L_x_40) ;  /* 0x0000000000043947 */ /* 0x000fea0003800000 */
[----:B------:R0:W5:Y:S02]  /*3150*/  LDG.E.U8 R5, desc[UR18][R26.64+0x1] ;  /* 0x000001121a057981 */ /* 0x000164000c1e1100 */
.L_x_40:
[----:B------:R-:W-:Y:S05]  /*3160*/  BSYNC B1 ;  /* 0x0000000000017941 */ /* 0x000fea0003800000 */
.L_x_39:
[----:B-----5:R-:W-:Y:S01]  /*3170*/  LOP3.LUT R5, R5, 0xff, RZ, 0xc0, !PT ;  /* 0x000000ff05057812 */ /* 0x020fe200078ec0ff */
[----:B------:R-:W-:Y:S01]  /*3180*/  BSSY B1, `(.L_x_41) ;  /* 0x000000b000017945 */ /* 0x000fe20003800000 */
[----:B------:R-:W-:Y:S02]  /*3190*/  ISETP.LT.OR P4, PT, R29, 0x9, !P0 ;  /* 0x000000091d00780c */ /* 0x000fe40004781670 */
[----:B------:R-:W-:-:S05]  /*31a0*/  F2FP.F16.E4M3.UNPACK_B R5, R5 ;  /* 0x00000005ff05723e */ /* 0x000fca00020006ff */
[----:B------:R-:W-:-:S05]  /*31b0*/  HADD2.F32 R30, -RZ, R5.H0_H0 ;  /* 0x20000005ff1e7230 */ /* 0x000fca0000004100 */
[----:B------:R-:W-:-:S04]  /*31c0*/  FMUL R5, R30, R9 ;  /* 0x000000091e057220 */ /* 0x000fc80000400000 */
[----:B------:R-:W-:-:S05]  /*31d0*/  FFMA R5, R134, R8, R5 ;  /* 0x0000000886057223 */ /* 0x000fca0000000005 */
[----:B----4-:R-:W-:Y:S02]  /*31e0*/  F2FP.SATFINITE.E4M3.F32.PACK_AB_MERGE_C R31, RZ, R5, RZ ;  /* 0x00000005ff1f723e */ /* 0x010fe400048070ff */
[----:B------:R-:W-:-:S03]  /*31f0*/  PRMT R5, RZ, 0x7610, R5 ;  /* 0x00007610ff057816 */ /* 0x000fc60000000005 */
[----:B------:R4:W-:Y:S01]  /*3200*/  @!P3 STG.E.U8 desc[UR18][R6.64+0x1], R31 ;  /* 0x0000011f0600b986 */ /* 0x0009e2000c101112 */
[----:B------:R-:W-:Y:S05]  /*3210*/  @P4 BRA `(.L_x_42) ;  /* 0x0000000000044947 */ /* 0x000fea0003800000 */
[----:B------:R0:W5:Y:S02]  /*3220*/  LDG.E.U8 R5, desc[UR18][R24.64+0x8] ;  /* 0x0000081218057981 */ /* 0x000164000c1e1100 */
.L_x_42:
[----:B------:R-:W-:Y:S05]  /*3230*/  BSYNC B1 ;  /* 0x0000000000017941 */ /* 0x000fea0003800000 */
.L_x_41:
        /* <DEDUP_REMOVED lines=8> */
[----:B----4-:R-:W-:-:S05]  /*32c0*/  F2FP.SATFINITE.E4M3.F32.PACK_AB_MERGE_C R31, RZ, R30, RZ ;  /* 0x0000001eff1f723e */ /* 0x010fca00048070ff */
[----:B------:R4:W-:Y:S01]  /*32d0*/  @!P4 STG.E.U8 desc[UR18][R10.64+0x8], R31 ;  /* 0x0000081f0a00c986 */ /* 0x0009e2000c101112 */
[----:B------:R-:W-:Y:S05]  /*32e0*/  @P3 BRA `(.L_x_44) ;  /* 0x0000000000043947 */ /* 0x000fea0003800000 */
[----:B------:R0:W5:Y:S02]  /*32f0*/  LDG.E.U8 R5, desc[UR18][R24.64+0x9] ;  /* 0x0000091218057981 */ /* 0x000164000c1e1100 */
.L_x_44:
[----:B------:R-:W-:Y:S05]  /*3300*/  BSYNC B1 ;  /* 0x0000000000017941 */ /* 0x000fea0003800000 */
.L_x_43:
        /* <DEDUP_REMOVED lines=12> */
.L_x_46:
[----:B------:R-:W-:Y:S05]  /*33d0*/  BSYNC B1 ;  /* 0x0000000000017941 */ /* 0x000fea0003800000 */
.L_x_45:
        /* <DEDUP_REMOVED lines=12> */
.L_x_48:
[----:B------:R-:W-:Y:S05]  /*34a0*/  BSYNC B1 ;  /* 0x0000000000017941 */ /* 0x000fea0003800000 */
.L_x_47:
        /* <DEDUP_REMOVED lines=12> */
.L_x_50:
[----:B------:R-:W-:Y:S05]  /*3570*/  BSYNC B1 ;  /* 0x0000000000017941 */ /* 0x000fea0003800000 */
.L_x_49:
        /* <DEDUP_REMOVED lines=12> */
.L_x_52:
[----:B------:R-:W-:Y:S05]  /*3640*/  BSYNC B1 ;  /* 0x0000000000017941 */ /* 0x000fea0003800000 */
.L_x_51:
        /* <DEDUP_REMOVED lines=12> */
.L_x_54:
[----:B------:R-:W-:Y:S05]  /*3710*/  BSYNC B1 ;  /* 0x0000000000017941 */ /* 0x000fea0003800000 */
.L_x_53:
        /* <DEDUP_REMOVED lines=12> */
.L_x_56:
[----:B------:R-:W-:Y:S05]  /*37e0*/  BSYNC B1 ;  /* 0x0000000000017941 */ /* 0x000fea0003800000 */
.L_x_55:
        /* <DEDUP_REMOVED lines=12> */
.L_x_58:
[----:B------:R-:W-:Y:S05]  /*38b0*/  BSYNC B1 ;  /* 0x0000000000017941 */ /* 0x000fea0003800000 */
.L_x_57:
        /* <DEDUP_REMOVED lines=12> */
.L_x_60:
[----:B------:R-:W-:Y:S05]  /*3980*/  BSYNC B1 ;  /* 0x0000000000017941 */ /* 0x000fea0003800000 */
.L_x_59:
        /* <DEDUP_REMOVED lines=12> */
.L_x_62:
[----:B------:R-:W-:Y:S05]  /*3a50*/  BSYNC B1 ;  /* 0x0000000000017941 */ /* 0x000fea0003800000 */
.L_x_61:
        /* <DEDUP_REMOVED lines=12> */
.L_x_64:
[----:B------:R-:W-:Y:S05]  /*3b20*/  BSYNC B1 ;  /* 0x0000000000017941 */ /* 0x000fea0003800000 */
.L_x_63:
        /* <DEDUP_REMOVED lines=12> */
.L_x_66:
[----:B------:R-:W-:Y:S05]  /*3bf0*/  BSYNC B1 ;  /* 0x0000000000017941 */ /* 0x000fea0003800000 */
.L_x_65:
        /* <DEDUP_REMOVED lines=12> */
.L_x_68:
[----:B------:R-:W-:Y:S05]  /*3cc0*/  BSYNC B1 ;  /* 0x0000000000017941 */ /* 0x000fea0003800000 */
.L_x_67:
        /* <DEDUP_REMOVED lines=12> */
.L_x_70:
[----:B------:R-:W-:Y:S05]  /*3d90*/  BSYNC B1 ;  /* 0x0000000000017941 */ /* 0x000fea0003800000 */
.L_x_69:
        /* <DEDUP_REMOVED lines=12> */
.L_x_72:
[----:B------:R-:W-:Y:S05]  /*3e60*/  BSYNC B1 ;  /* 0x0000000000017941 */ /* 0x000fea0003800000 */
.L_x_71:
        /* <DEDUP_REMOVED lines=12> */
.L_x_74:
[----:B------:R-:W-:Y:S05]  /*3f30*/  BSYNC B1 ;  /* 0x0000000000017941 */ /* 0x000fea0003800000 */
.L_x_73:
        /* <DEDUP_REMOVED lines=12> */
.L_x_76:
[----:B------:R-:W-:Y:S05]  /*4000*/  BSYNC B1 ;  /* 0x0000000000017941 */ /* 0x000fea0003800000 */
.L_x_75:
        /* <DEDUP_REMOVED lines=12> */
.L_x_78:
[----:B------:R-:W-:Y:S05]  /*40d0*/  BSYNC B1 ;  /* 0x0000000000017941 */ /* 0x000fea0003800000 */
.L_x_77:
        /* <DEDUP_REMOVED lines=12> */
.L_x_80:
[----:B------:R-:W-:Y:S05]  /*41a0*/  BSYNC B1 ;  /* 0x0000000000017941 */ /* 0x000fea0003800000 */
.L_x_79:
        /* <DEDUP_REMOVED lines=12> */
.L_x_82:
[----:B------:R-:W-:Y:S05]  /*4270*/  BSYNC B1 ;  /* 0x0000000000017941 */ /* 0x000fea0003800000 */
.L_x_81:
        /* <DEDUP_REMOVED lines=12> */
.L_x_84:
[----:B------:R-:W-:Y:S05]  /*4340*/  BSYNC B1 ;  /* 0x0000000000017941 */ /* 0x000fea0003800000 */
.L_x_83:
        /* <DEDUP_REMOVED lines=12> */
.L_x_86:
[----:B------:R-:W-:Y:S05]  /*4410*/  BSYNC B1 ;  /* 0x0000000000017941 */ /* 0x000fea0003800000 */
.L_x_85:
        /* <DEDUP_REMOVED lines=12> */
.L_x_88:
[----:B------:R-:W-:Y:S05]  /*44e0*/  BSYNC B1 ;  /* 0x0000000000017941 */ /* 0x000fea0003800000 */
.L_x_87:
        /* <DEDUP_REMOVED lines=12> */
.L_x_90:
[----:B------:R-:W-:Y:S05]  /*45b0*/  BSYNC B1 ;  /* 0x0000000000017941 */ /* 0x000fea0003800000 */
.L_x_89:
        /* <DEDUP_REMOVED lines=12> */
.L_x_92:
[----:B------:R-:W-:Y:S05]  /*4680*/  BSYNC B1 ;  /* 0x0000000000017941 */ /* 0x000fea0003800000 */
.L_x_91:
        /* <DEDUP_REMOVED lines=12> */
.L_x_94:
[----:B------:R-:W-:Y:S05]  /*4750*/  BSYNC B1 ;  /* 0x0000000000017941 */ /* 0x000fea0003800000 */
.L_x_93:
        /* <DEDUP_REMOVED lines=12> */
.L_x_96:
[----:B------:R-:W-:Y:S05]  /*4820*/  BSYNC B1 ;  /* 0x0000000000017941 */ /* 0x000fea0003800000 */
.L_x_95:
        /* <DEDUP_REMOVED lines=12> */
.L_x_98:
[----:B------:R-:W-:Y:S05]  /*48f0*/  BSYNC B1 ;  /* 0x0000000000017941 */ /* 0x000fea0003800000 */
.L_x_97:
        /* <DEDUP_REMOVED lines=12> */
.L_x_100:
[----:B------:R-:W-:Y:S05]  /*49c0*/  BSYNC B1 ;  /* 0x0000000000017941 */ /* 0x000fea0003800000 */
.L_x_99:
        /* <DEDUP_REMOVED lines=12> */
.L_x_102:
[----:B------:R-:W-:Y:S05]  /*4a90*/  BSYNC B1 ;  /* 0x0000000000017941 */ /* 0x000fea0003800000 */
.L_x_101:
        /* <DEDUP_REMOVED lines=12> */
.L_x_104:
[----:B------:R-:W-:Y:S05]  /*4b60*/  BSYNC B1 ;  /* 0x0000000000017941 */ /* 0x000fea0003800000 */
.L_x_103:
        /* <DEDUP_REMOVED lines=12> */
.L_x_106:
[----:B------:R-:W-:Y:S05]  /*4c30*/  BSYNC B1 ;  /* 0x0000000000017941 */ /* 0x000fea0003800000 */
.L_x_105:
        /* <DEDUP_REMOVED lines=12> */
.L_x_108:
[----:B------:R-:W-:Y:S05]  /*4d00*/  BSYNC B1 ;  /* 0x0000000000017941 */ /* 0x000fea0003800000 */
.L_x_107:
        /* <DEDUP_REMOVED lines=12> */
.L_x_110:
[----:B------:R-:W-:Y:S05]  /*4dd0*/  BSYNC B1 ;  /* 0x0000000000017941 */ /* 0x000fea0003800000 */
.L_x_109:
        /* <DEDUP_REMOVED lines=12> */
.L_x_112:
[----:B------:R-:W-:Y:S05]  /*4ea0*/  BSYNC B1 ;  /* 0x0000000000017941 */ /* 0x000fea0003800000 */
.L_x_111:
        /* <DEDUP_REMOVED lines=12> */
.L_x_114:
[----:B------:R-:W-:Y:S05]  /*4f70*/  BSYNC B1 ;  /* 0x0000000000017941 */ /* 0x000fea0003800000 */
.L_x_113:
        /* <DEDUP_REMOVED lines=12> */
.L_x_116:
[----:B------:R-:W-:Y:S05]  /*5040*/  BSYNC B1 ;  /* 0x0000000000017941 */ /* 0x000fea0003800000 */
.L_x_115:
        /* <DEDUP_REMOVED lines=12> */
.L_x_118:
[----:B------:R-:W-:Y:S05]  /*5110*/  BSYNC B1 ;  /* 0x0000000000017941 */ /* 0x000fea0003800000 */
.L_x_117:
        /* <DEDUP_REMOVED lines=12> */
.L_x_120:
[----:B------:R-:W-:Y:S05]  /*51e0*/  BSYNC B1 ;  /* 0x0000000000017941 */ /* 0x000fea0003800000 */
.L_x_119:
        /* <DEDUP_REMOVED lines=12> */
.L_x_122:
[----:B------:R-:W-:Y:S05]  /*52b0*/  BSYNC B1 ;  /* 0x0000000000017941 */ /* 0x000fea0003800000 */
.L_x_121:
        /* <DEDUP_REMOVED lines=12> */
.L_x_124:
[----:B------:R-:W-:Y:S05]  /*5380*/  BSYNC B1 ;  /* 0x0000000000017941 */ /* 0x000fea0003800000 */
.L_x_123:
        /* <DEDUP_REMOVED lines=12> */
.L_x_126:
[----:B------:R-:W-:Y:S05]  /*5450*/  BSYNC B1 ;  /* 0x0000000000017941 */ /* 0x000fea0003800000 */
.L_x_125:
        /* <DEDUP_REMOVED lines=12> */
.L_x_128:
[----:B------:R-:W-:Y:S05]  /*5520*/  BSYNC B1 ;  /* 0x0000000000017941 */ /* 0x000fea0003800000 */
.L_x_127:
        /* <DEDUP_REMOVED lines=12> */
.L_x_130:
[----:B------:R-:W-:Y:S05]  /*55f0*/  BSYNC B1 ;  /* 0x0000000000017941 */ /* 0x000fea0003800000 */
.L_x_129:
        /* <DEDUP_REMOVED lines=12> */
.L_x_132:
[----:B------:R-:W-:Y:S05]  /*56c0*/  BSYNC B1 ;  /* 0x0000000000017941 */ /* 0x000fea0003800000 */
.L_x_131:
        /* <DEDUP_REMOVED lines=12> */
.L_x_134:
[----:B------:R-:W-:Y:S05]  /*5790*/  BSYNC B1 ;  /* 0x0000000000017941 */ /* 0x000fea0003800000 */
.L_x_133:
        /* <DEDUP_REMOVED lines=12> */
.L_x_136:
[----:B------:R-:W-:Y:S05]  /*5860*/  BSYNC B1 ;  /* 0x0000000000017941 */ /* 0x000fea0003800000 */
.L_x_135:
        /* <DEDUP_REMOVED lines=12> */
.L_x_138:
[----:B------:R-:W-:Y:S05]  /*5930*/  BSYNC B1 ;  /* 0x0000000000017941 */ /* 0x000fea0003800000 */
.L_x_137:
        /* <DEDUP_REMOVED lines=12> */
.L_x_140:
[----:B------:R-:W-:Y:S05]  /*5a00*/  BSYNC B1 ;  /* 0x0000000000017941 */ /* 0x000fea0003800000 */
.L_x_139:
        /* <DEDUP_REMOVED lines=12> */
.L_x_142:
[----:B------:R-:W-:Y:S05]  /*5ad0*/  BSYNC B1 ;  /* 0x0000000000017941 */ /* 0x000fea0003800000 */
.L_x_141:
        /* <DEDUP_REMOVED lines=12> */
.L_x_144:
[----:B------:R-:W-:Y:S05]  /*5ba0*/  BSYNC B1 ;  /* 0x0000000000017941 */ /* 0x000fea0003800000 */
.L_x_143:
[----:B-----5:R-:W-:Y:S01]  /*5bb0*/  LOP3.LUT R5, R5, 0xff, RZ, 0xc0, !PT ;  /* 0x000000ff05057812 */ /* 0x020fe200078ec0ff */
[----:B------:R-:W-:Y:S01]  /*5bc0*/  BSSY B1, `(.L_x_145) ;  /* 0x000000b000017945 */ /* 0x000fe20003800000 */
[----:B------:R-:W-:Y:S02]  /*5bd0*/  ISETP.LT.OR P4, PT, R29, 0x71, !P0 ;  /* 0x000000711d00780c */ /* 0x000fe40004781670 */
[----:B------:R-:W-:-:S05]  /*5be0*/  F2FP.F16.E4M3.UNPACK_B R5, R5 ;  /* 0x00000005ff05723e */ /* 0x000fca00020006ff */
[----:B------:R-:W-:-:S05]  /*5bf0*/  HADD2.F32 R18, -RZ, R5.H0_H0 ;  /* 0x20000005ff127230 */ /* 0x000fca0000004100 */
[----:B------:R-:W-:-:S04]  /*5c00*/  FMUL R5, R18, R9 ;  /* 0x0000000912057220 */ /* 0x000fc80000400000 */
[----:B------:R-:W-:-:S05]  /*5c10*/  FFMA R5, R20, R8, R5 ;  /* 0x0000000814057223 */ /* 0x000fca0000000005 */
[----:B0-----:R-:W-:Y:S02]  /*5c20*/  F2FP.SATFINITE.E4M3.F32.PACK_AB_MERGE_C R23, RZ, R5, RZ ;  /* 0x00000005ff17723e */ /* 0x001fe400048070ff */
[----:B------:R-:W-:-:S03]  /*5c30*/  PRMT R5, RZ, 0x7610, R5 ;  /* 0x00007610ff057816 */ /* 0x000fc60000000005 */
[----:B------:R0:W-:Y:S01]  /*5c40*/  @!P3 STG.E.U8 desc[UR18][R6.64+0x69], R23 ;  /* 0x000069170600b986 */ /* 0x0001e2000c101112 */
[----:B------:R-:W-:Y:S05]  /*5c50*/  @P4 BRA `(.L_x_146) ;  /* 0x0000000000044947 */ /* 0x000fea0003800000 */
[----:B------:R0:W5:Y:S02]  /*5c60*/  LDG.E.U8 R5, desc[UR18][R24.64+0x70] ;  /* 0x0000701218057981 */ /* 0x000164000c1e1100 */
.L_x_146:
[----:B------:R-:W-:Y:S05]  /*5c70*/  BSYNC B1 ;  /* 0x0000000000017941 */ /* 0x000fea0003800000 */
.L_x_145:
        /* <DEDUP_REMOVED lines=12> */
.L_x_148:
[----:B------:R-:W-:Y:S05]  /*5d40*/  BSYNC B1 ;  /* 0x0000000000017941 */ /* 0x000fea0003800000 */
.L_x_147:
        /* <DEDUP_REMOVED lines=12> */
.L_x_150:
[----:B------:R-:W-:Y:S05]  /*5e10*/  BSYNC B1 ;  /* 0x0000000000017941 */ /* 0x000fea0003800000 */
.L_x_149:
        /* <DEDUP_REMOVED lines=8> */
[----:B0-----:R-:W-:-:S05]  /*5ea0*/  F2FP.SATFINITE.E4M3.F32.PACK_AB_MERGE_C R17, RZ, R18, RZ ;  /* 0x00000012ff11723e */ /* 0x001fca00048070ff */
[----:B------:R0:W-:Y:S01]  /*5eb0*/  @!P4 STG.E.U8 desc[UR18][R6.64+0x70], R17 ;  /* 0x000070110600c986 */ /* 0x0001e2000c101112 */
[----:B------:R-:W-:Y:S05]  /*5ec0*/  @P3 BRA `(.L_x_152) ;  /* 0x0000000000043947 */ /* 0x000fea0003800000 */
[----:B------:R0:W5:Y:S02]  /*5ed0*/  LDG.E.U8 R5, desc[UR18][R26.64+0x71] ;  /* 0x000071121a057981 */ /* 0x000164000c1e1100 */
.L_x_152:
[----:B------:R-:W-:Y:S05]  /*5ee0*/  BSYNC B1 ;  /* 0x0000000000017941 */ /* 0x000fea0003800000 */
.L_x_151:
        /* <DEDUP_REMOVED lines=12> */
.L_x_154:
[----:B------:R-:W-:Y:S05]  /*5fb0*/  BSYNC B1 ;  /* 0x0000000000017941 */ /* 0x000fea0003800000 */
.L_x_153:
        /* <DEDUP_REMOVED lines=12> */
.L_x_156:
[----:B------:R-:W-:Y:S05]  /*6080*/  BSYNC B1 ;  /* 0x0000000000017941 */ /* 0x000fea0003800000 */
.L_x_155:
        /* <DEDUP_REMOVED lines=12> */
.L_x_158:
[----:B------:R-:W-:Y:S05]  /*6150*/  BSYNC B1 ;  /* 0x0000000000017941 */ /* 0x000fea0003800000 */
.L_x_157:
[----:B-----5:R-:W-:Y:S01]  /*6160*/  LOP3.LUT R5, R5, 0xff, RZ, 0xc0, !PT ;  /* 0x000000ff05057812 */ /* 0x020fe200078ec0ff */
[----:B------:R-:W-:Y:S01]  /*6170*/  BSSY B1, `(.L_x_159) ;  /* 0x000000b000017945 */ /* 0x000fe20003800000 */
[----:B------:R-:W-:Y:S02]  /*6180*/  ISETP.LT.OR P1, PT, R29, 0x7a, !P1 ;  /* 0x0000007a1d00780c */ /* 0x000fe40004f21670 */
[----:B------:R-:W-:-:S05]  /*6190*/  F2FP.F16.E4M3.UNPACK_B R5, R5 ;  /* 0x00000005ff05723e */ /* 0x000fca00020006ff */
[----:B01--4-:R-:W-:Y:S01]  /*61a0*/  HADD2.F32 R10, -RZ, R5.H0_H0 ;  /* 0x20000005ff0a7230 */ /* 0x013fe20000004100 */
[----:B------:R-:W-:-:S04]  /*61b0*/  PRMT R5, RZ, 0x7610, R5 ;  /* 0x00007610ff057816 */ /* 0x000fc80000000005 */
[----:B------:R-:W-:-:S04]  /*61c0*/  FMUL R10, R10, R9 ;  /* 0x000000090a0a7220 */ /* 0x000fc80000400000 */
[----:B------:R-:W-:-:S05]  /*61d0*/  FFMA R10, R15, R8, R10 ;  /* 0x000000080f0a7223 */ /* 0x000fca000000000a */
[----:B------:R-:W-:-:S05]  /*61e0*/  F2FP.SATFINITE.E4M3.F32.PACK_AB_MERGE_C R11, RZ, R10, RZ ;  /* 0x0000000aff0b723e */ /* 0x000fca00048070ff */
[----:B------:R0:W-:Y:S01]  /*61f0*/  @!P3 STG.E.U8 desc[UR18][R6.64+0x78], R11 ;  /* 0x0000780b0600b986 */ /* 0x0001e2000c101112 */
[----:B------:R-:W-:Y:S05]  /*6200*/  @P1 BRA `(.L_x_160) ;  /* 0x0000000000041947 */ /* 0x000fea0003800000 */
[----:B------:R1:W5:Y:S02]  /*6210*/  LDG.E.U8 R5, desc[UR18][R26.64+0x79] ;  /* 0x000079121a057981 */ /* 0x000364000c1e1100 */
.L_x_160:
[----:B------:R-:W-:Y:S05]  /*6220*/  BSYNC B1 ;  /* 0x0000000000017941 */ /* 0x000fea0003800000 */
.L_x_159:
[----:B------:R-:W-:Y:S05]  /*6230*/  @P1 BRA `(.L_x_161) ;  /* 0x0000001000281947 */ /* 0x000fea0003800000 */
[----:B-----5:R-:W-:-:S04]  /*6240*/  LOP3.LUT R5, R5, 0xff, RZ, 0xc0, !PT ;  /* 0x000000ff05057812 */ /* 0x020fc800078ec0ff */
[----:B------:R-:W-:-:S05]  /*6250*/  F2FP.F16.E4M3.UNPACK_B R5, R5 ;  /* 0x00000005ff05723e */ /* 0x000fca00020006ff */
[----:B------:R-:W-:-:S05]  /*6260*/  HADD2.F32 R10, -RZ, R5.H0_H0 ;  /* 0x20000005ff0a7230 */ /* 0x000fca0000004100 */
[----:B------:R-:W-:-:S04]  /*6270*/  FMUL R5, R10, R9 ;  /* 0x000000090a057220 */ /* 0x000fc80000400000 */
[----:B------:R-:W-:-:S05]  /*6280*/  FFMA R5, R14, R8, R5 ;  /* 0x000000080e057223 */ /* 0x000fca0000000005 */
[----:B------:R-:W-:-:S05]  /*6290*/  F2FP.SATFINITE.E4M3.F32.PACK_AB_MERGE_C R5, RZ, R5, RZ ;  /* 0x00000005ff05723e */ /* 0x000fca00048070ff */
[----:B------:R4:W-:Y:S01]  /*62a0*/  STG.E.U8 desc[UR18][R6.64+0x79], R5 ;  /* 0x0000790506007986 */ /* 0x0009e2000c101112 */
[----:B------:R-:W-:Y:S05]  /*62b0*/  BRA `(.L_x_161) ;  /* 0x0000001000087947 */ /* 0x000fea0003800000 */
.L_x_32:
[----:B------:R-:W-:Y:S01]  /*62c0*/  ISETP.GE.AND P1, PT, R34, 0x1, PT ;  /* 0x000000012200780c */ /* 0x000fe20003f26270 */
[-C--:B--2---:R-:W-:Y:S01]  /*62d0*/  FMUL R141, R141, R8.reuse ;  /* 0x000000088d8d7220 */ /* 0x084fe20000400000 */
[-C--:B------:R-:W-:Y:S01]  /*62e0*/  FMUL R136, R136, R8.reuse ;  /* 0x0000000888887220 */ /* 0x080fe20000400000 */
[----:B------:R-:W-:Y:S01]  /*62f0*/  ISETP.GE.AND P0, PT, R34, 0x9, PT ;  /* 0x000000092200780c */ /* 0x000fe20003f06270 */
[-C--:B------:R-:W-:Y:S01]  /*6300*/  FMUL R139, R139, R8.reuse ;  /* 0x000000088b8b7220 */ /* 0x080fe20000400000 */
[C---:B------:R-:W-:Y:S01]  /*6310*/  ISETP.LT.OR P4, PT, R29.reuse, 0x1, !P1 ;  /* 0x000000011d00780c */ /* 0x040fe20004f81670 */
[-C--:B------:R-:W-:Y:S01]  /*6320*/  FMUL R134, R134, R8.reuse ;  /* 0x0000000886867220 */ /* 0x080fe20000400000 */
[----:B------:R-:W-:Y:S01]  /*6330*/  ISETP.LT.OR P5, PT, R29, 0x2, !P1 ;  /* 0x000000021d00780c */ /* 0x000fe20004fa1670 */
[-C--:B------:R-:W-:Y:S01]  /*6340*/  FMUL R137, R137, R8.reuse ;  /* 0x0000000889897220 */ /* 0x080fe20000400000 */
[----:B------:R-:W-:Y:S01]  /*6350*/  F2FP.SATFINITE.E4M3.F32.PACK_AB_MERGE_C R141, RZ, R141, RZ ;  /* 0x0000008dff8d723e */ /* 0x000fe200048070ff */
[----:B------:R-:W-:Y:S01]  /*6360*/  FMUL R132, R132, R8 ;  /* 0x0000000884847220 */ /* 0x000fe20000400000 */
[----:B------:R-:W-:Y:S01]  /*6370*/  F2FP.SATFINITE.E4M3.F32.PACK_AB_MERGE_C R5, RZ, R136, RZ ;  /* 0x00000088ff05723e */ /* 0x000fe200048070ff */
[-C--:B------:R-:W-:Y:S01]  /*6380*/  FMUL R135, R135, R8.reuse ;  /* 0x0000000887877220 */ /* 0x080fe20000400000 */
[C---:B------:R-:W-:Y:S01]  /*6390*/  ISETP.LT.OR P3, PT, R29.reuse, 0x1, !P0 ;  /* 0x000000011d00780c */ /* 0x040fe20004761670 */
[-C--:B------:R-:W-:Y:S01]  /*63a0*/  FMUL R130, R130, R8.reuse ;  /* 0x0000000882827220 */ /* 0x080fe20000400000 */
[----:B------:R-:W-:Y:S01]  /*63b0*/  ISETP.LT.OR P6, PT, R29, 0xa, !P1 ;  /* 0x0000000a1d00780c */ /* 0x000fe20004fc1670 */
[-C--:B------:R-:W-:Y:S01]  /*63c0*/  FMUL R133, R133, R8.reuse ;  /* 0x0000000885857220 */ /* 0x080fe20000400000 */
[----:B------:R-:W-:Y:S01]  /*63d0*/  F2FP.SATFINITE.E4M3.F32.PACK_AB_MERGE_C R139, RZ, R139, RZ ;  /* 0x0000008bff8b723e */ /* 0x000fe200048070ff */
[----:B------:R-:W-:Y:S01]  /*63e0*/  @!P4 STG.E.U8 desc[UR18][R10.64], R141 ;  /* 0x0000008d0a00c986 */ /* 0x000fe2000c101112 */
[C---:B------:R-:W-:Y:S01]  /*63f0*/  ISETP.LT.OR P4, PT, R29.reuse, 0x2, !P0 ;  /* 0x000000021d00780c */ /* 0x040fe20004781670 */
[----:B------:R-:W-:Y:S01]  /*6400*/  FMUL R128, R128, R8 ;  /* 0x0000000880807220 */ /* 0x000fe20000400000 */
[----:B------:R-:W-:Y:S01]  /*6410*/  F2FP.SATFINITE.E4M3.F32.PACK_AB_MERGE_C R25, RZ, R134, RZ ;  /* 0x00000086ff19723e */ /* 0x000fe200048070ff */
[----:B------:R0:W-:Y:S01]  /*6420*/  @!P5 STG.E.U8 desc[UR18][R10.64+0x1], R5 ;  /* 0x000001050a00d986 */ /* 0x0001e2000c101112 */
[----:B------:R-:W-:Y:S01]  /*6430*/  ISETP.LT.OR P5, PT, R29, 0x9, !P1 ;  /* 0x000000091d00780c */ /* 0x000fe20004fa1670 */
[-C--:B------:R-:W-:Y:S01]  /*6440*/  FMUL R131, R131, R8.reuse ;  /* 0x0000000883837220 */ /* 0x080fe20000400000 */
[----:B------:R-:W-:Y:S01]  /*6450*/  F2FP.SATFINITE.E4M3.F32.PACK_AB_MERGE_C R137, RZ, R137, RZ ;  /* 0x00000089ff89723e */ /* 0x000fe200048070ff */
[----:B------:R-:W-:Y:S01]  /*6460*/  @!P3 STG.E.U8 desc[UR18][R6.64], R139 ;  /* 0x0000008b0600b986 */ /* 0x000fe2000c101112 */
[----:B------:R-:W-:Y:S01]  /*6470*/  ISETP.LT.OR P3, PT, R29, 0x9, !P0 ;  /* 0x000000091d00780c */ /* 0x000fe20004761670 */
[-C--:B------:R-:W-:Y:S01]  /*6480*/  FMUL R126, R126, R8.reuse ;  /* 0x000000087e7e7220 */ /* 0x080fe20000400000 */
[----:B------:R-:W-:Y:S01]  /*6490*/  F2FP.SATFINITE.E4M3.F32.PACK_AB_MERGE_C R135, RZ, R135, RZ ;  /* 0x00000087ff87723e */ /* 0x000fe200048070ff */
[-C--:B------:R-:W-:Y:S01]  /*64a0*/  FMUL R129, R129, R8.reuse ;  /* 0x0000000881817220 */ /* 0x080fe20000400000 */
[----:B------:R-:W-:Y:S01]  /*64b0*/  F2FP.SATFINITE.E4M3.F32.PACK_AB_MERGE_C R133, RZ, R133, RZ ;  /* 0x00000085ff85723e */ /* 0x000fe200048070ff */
[----:B------:R1:W-:Y:S01]  /*64c0*/  @!P4 STG.E.U8 desc[UR18][R6.64+0x1], R25 ;  /* 0x000001190600c986 */ /* 0x0003e2000c101112 */
[C---:B------:R-:W-:Y:S01]  /*64d0*/  ISETP.LT.OR P4, PT, R29.reuse, 0xa, !P0 ;  /* 0x0000000a1d00780c */ /* 0x040fe20004781670 */
[----:B------:R-:W-:Y:S01]  /*64e0*/  FMUL R124, R124, R8 ;  /* 0x000000087c7c7220 */ /* 0x000fe20000400000 */
[----:B0-----:R-:W-:Y:S01]  /*64f0*/  F2FP.SATFINITE.E4M3.F32.PACK_AB_MERGE_C R5, RZ, R132, RZ ;  /* 0x00000084ff05723e */ /* 0x001fe200048070ff */
[----:B------:R-:W-:Y:S01]  /*6500*/  @!P5 STG.E.U8 desc[UR18][R10.64+0x8], R137 ;  /* 0x000008890a00d986 */ /* 0x000fe2000c101112 */
[----:B------:R-:W-:Y:S01]  /*6510*/  ISETP.LT.OR P5, PT, R29, 0x11, !P1 ;  /* 0x000000111d00780c */ /* 0x000fe20004fa1670 */
[-C--:B------:R-:W-:Y:S01]  /*6520*/  FMUL R127, R127, R8.reuse ;  /* 0x000000087f7f7220 */ /* 0x080fe20000400000 */
[----:B------:R-:W-:Y:S01]  /*6530*/  F2FP.SATFINITE.E4M3.F32.PACK_AB_MERGE_C R131, RZ, R131, RZ ;  /* 0x00000083ff83723e */ /* 0x000fe200048070ff */
[----:B------:R0:W-:Y:S01]  /*6540*/  @!P6 STG.E.U8 desc[UR18][R10.64+0x9], R5 ;  /* 0x000009050a00e986 */ /* 0x0001e2000c101112 */
[----:B------:R-:W-:Y:S01]  /*6550*/  ISETP.LT.OR P6, PT, R29, 0x12, !P1 ;  /* 0x000000121d00780c */ /* 0x000fe20004fc1670 */
[----:B------:R-:W-:Y:S01]  /*6560*/  FMUL R122, R122, R8 ;  /* 0x000000087a7a7220 */ /* 0x000fe20000400000 */
[----:B------:R-:W-:Y:S01]  /*6570*/  F2FP.SATFINITE.E4M3.F32.PACK_AB_MERGE_C R129, RZ, R129, RZ ;  /* 0x00000081ff81723e */ /* 0x000fe200048070ff */
[----:B------:R-:W-:Y:S01]  /*6580*/  @!P3 STG.E.U8 desc[UR18][R6.64+0x8], R135 ;  /* 0x000008870600b986 */ /* 0x000fe2000c101112 */
[----:B-1----:R-:W-:Y:S01]  /*6590*/  F2FP.SATFINITE.E4M3.F32.PACK_AB_MERGE_C R25, RZ, R130, RZ ;  /* 0x00000082ff19723e */ /* 0x002fe200048070ff */
[-C--:B------:R-:W-:Y:S01]  /*65a0*/  FMUL R125, R125, R8.reuse ;  /* 0x000000087d7d7220 */ /* 0x080fe20000400000 */
[C---:B------:R-:W-:Y:S01]  /*65b0*/  ISETP.LT.OR P3, PT, R29.reuse, 0x11, !P0 ;  /* 0x000000111d00780c */ /* 0x040fe20004761670 */
[-C--:B------:R-:W-:Y:S01]  /*65c0*/  FMUL R120, R120, R8.reuse ;  /* 0x0000000878787220 */ /* 0x080fe20000400000 */
[----:B------:R-:W-:Y:S01]  /*65d0*/  F2FP.SATFINITE.E4M3.F32.PACK_AB_MERGE_C R127, RZ, R127, RZ ;  /* 0x0000007fff7f723e */ /* 0x000fe200048070ff */
[----:B------:R1:W-:Y:S01]  /*65e0*/  @!P4 STG.E.U8 desc[UR18][R6.64+0x9], R25 ;  /* 0x000009190600c986 */ /* 0x0003e2000c101112 */
[----:B------:R-:W-:Y:S01]  /*65f0*/  ISETP.LT.OR P4, PT, R29, 0x12, !P0 ;  /* 0x000000121d00780c */ /* 0x000fe20004781670 */
[----:B------:R-:W-:Y:S01]  /*6600*/  FMUL R123, R123, R8 ;  /* 0x000000087b7b7220 */ /* 0x000fe20000400000 */
[----:B0-----:R-:W-:Y:S01]  /*6610*/  F2FP.SATFINITE.E4M3.F32.PACK_AB_MERGE_C R5, RZ, R128, RZ ;  /* 0x00000080ff05723e */ /* 0x001fe200048070ff */
[----:B------:R-:W-:Y:S01]  /*6620*/  @!P5 STG.E.U8 desc[UR18][R10.64+0x10], R133 ;  /* 0x000010850a00d986 */ /* 0x000fe2000c101112 */
[C---:B------:R-:W-:Y:S01]  /*6630*/  ISETP.LT.OR P5, PT, R29.reuse, 0x19, !P1 ;  /* 0x000000191d00780c */ /* 0x040fe20004fa1670 */
[-C--:B------:R-:W-:Y:S01]  /*6640*/  FMUL R118, R118, R8.reuse ;  /* 0x0000000876767220 */ /* 0x080fe20000400000 */
[----:B------:R-:W-:Y:S01]  /*6650*/  F2FP.SATFINITE.E4M3.F32.PACK_AB_MERGE_C R125, RZ, R125, RZ ;  /* 0x0000007dff7d723e */ /* 0x000fe200048070ff */
[----:B------:R0:W-:Y:S01]  /*6660*/  @!P6 STG.E.U8 desc[UR18][R10.64+0x11], R5 ;  /* 0x000011050a00e986 */ /* 0x0001e2000c101112 */
[----:B------:R-:W-:Y:S01]  /*6670*/  ISETP.LT.OR P6, PT, R29, 0x1a, !P1 ;  /* 0x0000001a1d00780c */ /* 0x000fe20004fc1670 */
[-C--:B------:R-:W-:Y:S01]  /*6680*/  FMUL R121, R121, R8.reuse ;  /* 0x0000000879797220 */ /* 0x080fe20000400000 */
[----:B------:R-:W-:Y:S01]  /*6690*/  FMUL R116, R116, R8 ;  /* 0x0000000874747220 */ /* 0x000fe20000400000 */
[----:B-1----:R-:W-:Y:S01]  /*66a0*/  F2FP.SATFINITE.E4M3.F32.PACK_AB_MERGE_C R25, RZ, R126, RZ ;  /* 0x0000007eff19723e */ /* 0x002fe200048070ff */
[----:B------:R-:W-:Y:S01]  /*66b0*/  @!P3 STG.E.U8 desc[UR18][R6.64+0x10], R131 ;  /* 0x000010830600b986 */ /* 0x000fe2000c101112 */
[----:B------:R-:W-:Y:S01]  /*66c0*/  ISETP.LT.OR P3, PT, R29, 0x19, !P0 ;  /* 0x000000191d00780c */ /* 0x000fe20004761670 */
        /* <DEDUP_REMOVED lines=35> */
[----:B------:R-:W-:Y:S01]  /*6900*/  ISETP.LT.OR P3, PT, R29, 0x29, !P0 ;  /* 0x000000291d00780c */ /* 0x000fe20004761670 */
[-C--:B------:R-:W-:Y:S01]  /*6910*/  FMUL R109, R109, R8.reuse ;  /* 0x000000086d6d7220 */ /* 0x080fe20000400000 */
[-C--:B------:R-:W-:Y:S01]  /*6920*/  FMUL R104, R104, R8.reuse ;  /* 0x0000000868687220 */ /* 0x080fe20000400000 */
        /* <DEDUP_REMOVED lines=104> */
[----:B------:R-:W-:-:S02]  /*6fb0*/  ISETP.LT.OR P3, PT, R29, 0x59, !P0 ;  /* 0x000000591d00780c */ /* 0x000fc40004761670 */
[----:B------:R-:W-:Y:S01]  /*6fc0*/  F2FP.SATFINITE.E4M3.F32.PACK_AB_MERGE_C R19, RZ, R19, RZ ;  /* 0x00000013ff13723e */ /* 0x000fe200048070ff */
[----:B------:R1:W-:Y:S01]  /*6fd0*/  @!P4 STG.E.U8 desc[UR18][R6.64+0x51], R25 ;  /* 0x000051190600c986 */ /* 0x0003e2000c101112 */
[C---:B------:R-:W-:Y:S02]  /*6fe0*/  ISETP.LT.OR P4, PT, R29.reuse, 0x5a, !P0 ;  /* 0x0000005a1d00780c */ /* 0x040fe40004781670 */
[----:B0-----:R-:W-:Y:S01]  /*6ff0*/  F2FP.SATFINITE.E4M3.F32.PACK_AB_MERGE_C R5, RZ, R92, RZ ;  /* 0x0000005cff05723e */ /* 0x001fe200048070ff */
[----:B------:R-:W-:Y:S01]  /*7000*/  @!P5 STG.E.U8 desc[UR18][R10.64+0x58], R97 ;  /* 0x000058610a00d986 */ /* 0x000fe2000c101112 */
[C---:B------:R-:W-:Y:S02]  /*7010*/  ISETP.LT.OR P5, PT, R29.reuse, 0x61, !P1 ;  /* 0x000000611d00780c */ /* 0x040fe40004fa1670 */
[----:B------:R-:W-:Y:S01]  /*7020*/  F2FP.SATFINITE.E4M3.F32.PACK_AB_MERGE_C R13, RZ, R13, RZ ;  /* 0x0000000dff0d723e */ /* 0x000fe200048070ff */
[----:B------:R0:W-:Y:S01]  /*7030*/  @!P6 STG.E.U8 desc[UR18][R10.64+0x59], R5 ;  /* 0x000059050a00e986 */ /* 0x0001e2000c101112 */
[----:B------:R-:W-:-:S02]  /*7040*/  ISETP.LT.OR P6, PT, R29, 0x62, !P1 ;  /* 0x000000621d00780c */ /* 0x000fc40004fc1670 */
[----:B------:R-:W-:Y:S01]  /*7050*/  F2FP.SATFINITE.E4M3.F32.PACK_AB_MERGE_C R15, RZ, R15, RZ ;  /* 0x0000000fff0f723e */ /* 0x000fe200048070ff */
[----:B------:R-:W-:Y:S01]  /*7060*/  @!P3 STG.E.U8 desc[UR18][R6.64+0x58], R95 ;  /* 0x0000585f0600b986 */ /* 0x000fe2000c101112 */
[----:B-1----:R-:W-:Y:S02]  /*7070*/  F2FP.SATFINITE.E4M3.F32.PACK_AB_MERGE_C R25, RZ, R90, RZ ;  /* 0x0000005aff19723e */ /* 0x002fe400048070ff */
[----:B------:R-:W-:-:S03]  /*7080*/  ISETP.LT.OR P3, PT, R29, 0x61, !P0 ;  /* 0x000000611d00780c */ /* 0x000fc60004761670 */
[----:B------:R1:W-:Y:S01]  /*7090*/  @!P4 STG.E.U8 desc[UR18][R6.64+0x59], R25 ;  /* 0x000059190600c986 */ /* 0x0003e2000c101112 */
[C---:B------:R-:W-:Y:S02]  /*70a0*/  ISETP.LT.OR P4, PT, R29.reuse, 0x62, !P0 ;  /* 0x000000621d00780c */ /* 0x040fe40004781670 */
[----:B0-----:R-:W-:Y:S01]  /*70b0*/  F2FP.SATFINITE.E4M3.F32.PACK_AB_MERGE_C R5, RZ, R88, RZ ;  /* 0x00000058ff05723e */ /* 0x001fe200048070ff */
[----:B------:R-:W-:Y:S01]  /*70c0*/  @!P5 STG.E.U8 desc[UR18][R10.64+0x60], R93 ;  /* 0x0000605d0a00d986 */ /* 0x000fe2000c101112 */
[----:B------:R-:W-:-:S03]  /*70d0*/  ISETP.LT.OR P5, PT, R29, 0x69, !P1 ;  /* 0x000000691d00780c */ /* 0x000fc60004fa1670 */
[----:B------:R0:W-:Y:S01]  /*70e0*/  @!P6 STG.E.U8 desc[UR18][R10.64+0x61], R5 ;  /* 0x000061050a00e986 */ /* 0x0001e2000c101112 */
[C---:B------:R-:W-:Y:S02]  /*70f0*/  ISETP.LT.OR P6, PT, R29.reuse, 0x6a, !P1 ;  /* 0x0000006a1d00780c */ /* 0x040fe40004fc1670 */
[----:B-1----:R-:W-:Y:S01]  /*7100*/  F2FP.SATFINITE.E4M3.F32.PACK_AB_MERGE_C R25, RZ, R22, RZ ;  /* 0x00000016ff19723e */ /* 0x002fe200048070ff */
[----:B------:R-:W-:Y:S01]  /*7110*/  @!P3 STG.E.U8 desc[UR18][R6.64+0x60], R91 ;  /* 0x0000605b0600b986 */ /* 0x000fe2000c101112 */
        /* <DEDUP_REMOVED lines=11> */
[----:B------:R-:W-:Y:S01]  /*71d0*/  @!P4 STG.E.U8 desc[UR18][R6.64+0x69], R25 ;  /* 0x000069190600c986 */ /* 0x000fe2000c101112 */
[C---:B------:R-:W-:Y:S02]  /*71e0*/  ISETP.LT.OR P4, PT, R29.reuse, 0x79, !P1 ;  /* 0x000000791d00780c */ /* 0x040fe40004f81670 */
[C---:B------:R-:W-:Y:S01]  /*71f0*/  ISETP.LT.OR P1, PT, R29.reuse, 0x7a, !P1 ;  /* 0x0000007a1d00780c */ /* 0x040fe20004f21670 */
[----:B------:R1:W-:Y:S01]  /*7200*/  @!P5 STG.E.U8 desc[UR18][R10.64+0x70], R21 ;  /* 0x000070150a00d986 */ /* 0x0003e2000c101112 */
[C---:B------:R-:W-:Y:S02]  /*7210*/  ISETP.LT.OR P5, PT, R29.reuse, 0x72, !P0 ;  /* 0x000000721d00780c */ /* 0x040fe400047a1670 */
[----:B0-----:R-:W-:Y:S01]  /*7220*/  F2FP.SATFINITE.E4M3.F32.PACK_AB_MERGE_C R5, RZ, R16, RZ ;  /* 0x00000010ff05723e */ /* 0x001fe200048070ff */
[----:B------:R0:W-:Y:S01]  /*7230*/  @!P6 STG.E.U8 desc[UR18][R10.64+0x71], R17 ;  /* 0x000071110a00e986 */ /* 0x0001e2000c101112 */
[C---:B------:R-:W-:Y:S02]  /*7240*/  ISETP.LT.OR P6, PT, R29.reuse, 0x79, !P0 ;  /* 0x000000791d00780c */ /* 0x040fe400047c1670 */
[----:B------:R-:W-:Y:S01]  /*7250*/  ISETP.LT.OR P0, PT, R29, 0x7a, !P0 ;  /* 0x0000007a1d00780c */ /* 0x000fe20004701670 */
[----:B------:R2:W-:Y:S01]  /*7260*/  @!P3 STG.E.U8 desc[UR18][R6.64+0x70], R19 ;  /* 0x000070130600b986 */ /* 0x0005e2000c101112 */
[----:B-1----:R-:W-:-:S05]  /*7270*/  F2FP.SATFINITE.E4M3.F32.PACK_AB_MERGE_C R21, RZ, R14, RZ ;  /* 0x0000000eff15723e */ /* 0x002fca00048070ff */
[----:B------:R2:W-:Y:S01]  /*7280*/  @!P5 STG.E.U8 desc[UR18][R6.64+0x71], R5 ;  /* 0x000071050600d986 */ /* 0x0005e2000c101112 */
[----:B0-----:R-:W-:-:S03]  /*7290*/  F2FP.SATFINITE.E4M3.F32.PACK_AB_MERGE_C R17, RZ, R12, RZ ;  /* 0x0000000cff11723e */ /* 0x001fc600048070ff */
[----:B------:R2:W-:Y:S04]  /*72a0*/  @!P4 STG.E.U8 desc[UR18][R10.64+0x78], R13 ;  /* 0x0000780d0a00c986 */ /* 0x0005e8000c101112 */
[----:B------:R2:W-:Y:S04]  /*72b0*/  @!P1 STG.E.U8 desc[UR18][R10.64+0x79], R17 ;  /* 0x000079110a009986 */ /* 0x0005e8000c101112 */
[----:B------:R2:W-:Y:S04]  /*72c0*/  @!P6 STG.E.U8 desc[UR18][R6.64+0x78], R15 ;  /* 0x0000780f0600e986 */ /* 0x0005e8000c101112 */
[----:B------:R2:W-:Y:S02]  /*72d0*/  @!P0 STG.E.U8 desc[UR18][R6.64+0x79], R21 ;  /* 0x0000791506008986 */ /* 0x0005e4000c101112 */
.L_x_161:
[----:B------:R-:W-:Y:S05]  /*72e0*/  BSYNC B0 ;  /* 0x0000000000007941 */ /* 0x000fea0003800000 */
.L_x_31:
[----:B------:R-:W-:Y:S01]  /*72f0*/  ULDC UR6, c[0x0][0xc] ;  /* 0x0000030000067ab9 */ /* 0x000fe20000000800 */
[----:B------:R-:W-:Y:S01]  /*7300*/  ULDC UR7, c[0x0][0x10] ;  /* 0x0000040000077ab9 */ /* 0x000fe20000000800 */
[----:B--2-45:R-:W2:Y:S01]  /*7310*/  LDC R5, c[0x0][0x14] ;  /* 0x00000500ff057b82 */ /* 0x034ea20000000800 */
[----:B------:R-:W-:Y:S01]  /*7320*/  UIMAD.WIDE.U32 UR6, UR6, UR7, URZ ;  /* 0x00000007060672a5 */ /* 0x000fe2000f8e003f */
[----:B0-----:R-:W-:Y:S01]  /*7330*/  PRMT R7, RZ, 0x7610, R7 ;  /* 0x00007610ff077816 */ /* 0x001fe20000000007 */
[----:B------:R-:W-:-:S04]  /*7340*/  IMAD.MOV.U32 R6, RZ, RZ, -0x1 ;  /* 0xffffffffff067424 */ /* 0x000fc800078e00ff */
[----:B--2---:R-:W-:-:S04]  /*7350*/  IMAD.WIDE.U32 R2, R5, UR6, R2 ;  /* 0x0000000605027c25 */ /* 0x004fc8000f8e0002 */
[----:B------:R-:W-:Y:S01]  /*7360*/  IMAD R5, R5, UR7, RZ ;  /* 0x0000000705057c24 */ /* 0x000fe2000f8e02ff */
[----:B------:R-:W-:Y:S02]  /*7370*/  ULDC.64 UR6, c[0x0][0x650] ;  /* 0x0001940000067ab9 */ /* 0x000fe40000000a00 */
[----:B------:R-:W-:Y:S01]  /*7380*/  ISETP.GE.U32.AND P0, PT, R2, UR6, PT ;  /* 0x0000000602007c0c */ /* 0x000fe2000bf06070 */
[----:B------:R-:W-:Y:S02]  /*7390*/  IMAD.IADD R3, R3, 0x1, R5 ;  /* 0x0000000103037824 */ /* 0x000fe400078e0205 */
[----:B------:R-:W-:-:S03]  /*73a0*/  IMAD.MOV.U32 R5, RZ, RZ, -0x1 ;  /* 0xffffffffff057424 */ /* 0x000fc600078e00ff */
[----:B------:R-:W-:-:S13]  /*73b0*/  ISETP.GE.U32.AND.EX P0, PT, R3, UR7, PT, P0 ;  /* 0x0000000703007c0c */ /* 0x000fda000bf06100 */
[----:B------:R-:W-:Y:S05]  /*73c0*/  @P0 BRA `(.L_x_162) ;  /* 0x0000000400600947 */ /* 0x000fea0003800000 */
[----:B------:R-:W0:Y:S01]  /*73d0*/  S2R R20, SR_CTAID.X ;  /* 0x0000000000147919 */ /* 0x000e220000002500 */
[----:B------:R-:W2:Y:S01]  /*73e0*/  LDC.64 R14, c[0x0][0x628] ;  /* 0x00018a00ff0e7b82 */ /* 0x000ea20000000a00 */
[----:B------:R-:W-:Y:S01]  /*73f0*/  ULDC UR6, c[0x0][0x150] ;  /* 0x0000540000067ab9 */ /* 0x000fe20000000800 */
[----:B------:R-:W-:Y:S01]  /*7400*/  IMAD.MOV.U32 R12, RZ, RZ, R2 ;  /* 0x000000ffff0c7224 */ /* 0x000fe200078e0002 */
[----:B------:R-:W4:Y:S01]  /*7410*/  S2R R22, SR_CTAID.Y ;  /* 0x0000000000167919 */ /* 0x000f220000002600 */
[----:B------:R-:W-:-:S04]  /*7420*/  IMAD.MOV.U32 R13, RZ, RZ, R3 ;  /* 0x000000ffff0d7224 */ /* 0x000fc800078e0003 */
[----:B------:R-:W1:Y:S08]  /*7430*/  LDC R23, c[0x0][0x144] ;  /* 0x00005100ff177b82 */ /* 0x000e700000000800 */
[----:B------:R-:W1:Y:S08]  /*7440*/  LDC R16, c[0x0][0x630] ;  /* 0x00018c00ff107b82 */ /* 0x000e700000000800 */
[----:B------:R-:W1:Y:S01]  /*7450*/  LDC.64 R18, c[0x0][0x620] ;  /* 0x00018800ff127b82 */ /* 0x000e620000000a00 */
[----:B--2---:R-:W-:-:S04]  /*7460*/  ISETP.NE.U32.AND P0, PT, R14, RZ, PT ;  /* 0x000000ff0e00720c */ /* 0x004fc80003f05070 */
[----:B------:R-:W-:Y:S02]  /*7470*/  ISETP.NE.AND.EX P0, PT, R15, RZ, PT, P0 ;  /* 0x000000ff0f00720c */ /* 0x000fe40003f05300 */
[----:B0-----:R-:W-:-:S05]  /*7480*/  I2FP.F32.U32 R5, R20 ;  /* 0x0000001400057245 */ /* 0x001fca0000201000 */
[----:B------:R-:W-:-:S04]  /*7490*/  FMUL R5, R5, UR6 ;  /* 0x0000000605057c20 */ /* 0x000fc80008400000 */
[----:B------:R0:W2:Y:S02]  /*74a0*/  F2I.U32.TRUNC.NTZ R21, R5 ;  /* 0x0000000500157305 */ /* 0x0000a4000020f000 */
[----:B----4-:R-:W-:Y:S05]  /*74b0*/  @!P0 BRA `(.L_x_163) ;  /* 0x0000000000288947 */ /* 0x010fea0003800000 */
[----:B0-----:R-:W0:Y:S02]  /*74c0*/  LDC R5, c[0x0][0x634] ;  /* 0x00018d00ff057b82 */ /* 0x001e240000000800 */
        /* <DEDUP_REMOVED lines=9> */
.L_x_163:
[-CC-:B-1----:R-:W-:Y:S01]  /*7560*/  SHF.R.U64 R17, R12, R16.reuse, R13.reuse ;  /* 0x000000100c117219 */ /* 0x182fe2000000120d */
[----:B------:R-:W1:Y:S01]  /*7570*/  LDC.64 R28, c[0x0][0x640] ;  /* 0x00019000ff1c7b82 */ /* 0x000e620000000a00 */
[----:B0-----:R-:W-:Y:S01]  /*7580*/  SHF.R.U32.HI R5, RZ, R16, R13 ;  /* 0x00000010ff057219 */ /* 0x001fe2000001160d */
[----:B--2---:R-:W-:Y:S01]  /*7590*/  IMAD.MOV R21, RZ, RZ, -R21 ;  /* 0x000000ffff157224 */ /* 0x004fe200078e0a15 */
[----:B------:R-:W-:Y:S01]  /*75a0*/  IADD3 R11, P0, RZ, -R17, RZ ;  /* 0x80000011ff0b7210 */ /* 0x000fe20007f1e0ff */
[----:B------:R-:W-:Y:S02]  /*75b0*/  ULDC UR6, c[0x0][0x154] ;  /* 0x0000550000067ab9 */ /* 0x000fe40000000800 */
[----:B------:R-:W-:Y:S02]  /*75c0*/  IMAD R23, R23, R21, R20 ;  /* 0x0000001517177224 */ /* 0x000fe400078e0214 */
[----:B------:R-:W0:Y:S01]  /*75d0*/  LDC R12, c[0x0][0x618] ;  /* 0x00018600ff0c7b82 */ /* 0x000e220000000800 */
[----:B------:R-:W-:-:S02]  /*75e0*/  IMAD.X R5, RZ, RZ, ~R5, P0 ;  /* 0x000000ffff057224 */ /* 0x000fc400000e0e05 */
[----:B------:R-:W-:-:S04]  /*75f0*/  IMAD.WIDE.U32 R6, R11, R18, R2 ;  /* 0x000000120b067225 */ /* 0x000fc800078e0002 */
[----:B------:R-:W-:Y:S01]  /*7600*/  IMAD R10, R5, R18, RZ ;  /* 0x00000012050a7224 */ /* 0x000fe200078e02ff */
[----:B------:R-:W2:Y:S03]  /*7610*/  LDC R24, c[0x0][0x608] ;  /* 0x00018200ff187b82 */ /* 0x000ea60000000800 */
[----:B------:R-:W-:Y:S02]  /*7620*/  IMAD R5, R11, R19, R10 ;  /* 0x000000130b057224 */ /* 0x000fe400078e020a */
[----:B------:R-:W-:Y:S02]  /*7630*/  IMAD.MOV.U32 R11, RZ, RZ, 0x1 ;  /* 0x00000001ff0b7424 */ /* 0x000fe400078e00ff */
[----:B------:R-:W-:Y:S01]  /*7640*/  IMAD.IADD R5, R7, 0x1, R5 ;  /* 0x0000000107057824 */ /* 0x000fe200078e0205 */
[----:B---3--:R-:W3:Y:S01]  /*7650*/  LDC R26, c[0x0][0x658] ;  /* 0x00019600ff1a7b82 */ /* 0x008ee20000000800 */
[----:B------:R-:W-:-:S02]  /*7660*/  I2FP.F32.U32 R7, R22 ;  /* 0x0000001600077245 */ /* 0x000fc40000201000 */
[----:B-1----:R-:W-:-:S03]  /*7670*/  ISETP.NE.U32.AND P0, PT, R28, RZ, PT ;  /* 0x000000ff1c00720c */ /* 0x002fc60003f05070 */
[----:B------:R-:W-:Y:S01]  /*7680*/  FMUL R10, R7, UR6 ;  /* 0x00000006070a7c20 */ /* 0x000fe20008400000 */
[----:B------:R-:W-:Y:S01]  /*7690*/  ISETP.NE.AND.EX P0, PT, R29, RZ, PT, P0 ;  /* 0x000000ff1d00720c */ /* 0x000fe20003f05300 */
[----:B------:R-:W1:Y:S01]  /*76a0*/  LDC R21, c[0x0][0x148] ;  /* 0x00005200ff157b82 */ /* 0x000e620000000800 */
[-CC-:B0-----:R-:W-:Y:S01]  /*76b0*/  SHF.R.U64 R16, R6, R12.reuse, R5.reuse ;  /* 0x0000000c06107219 */ /* 0x181fe20000001205 */
[----:B------:R0:W4:Y:S01]  /*76c0*/  F2I.U32.TRUNC.NTZ R18, R10 ;  /* 0x0000000a00127305 */ /* 0x000122000020f000 */
[----:B------:R-:W-:Y:S01]  /*76d0*/  SHF.R.U32.HI R5, RZ, R12, R5 ;  /* 0x0000000cff057219 */ /* 0x000fe20000011605 */
[----:B------:R-:W-:-:S04]  /*76e0*/  IMAD.MOV.U32 R7, RZ, RZ, -0x1 ;  /* 0xffffffffff077424 */ /* 0x000fc800078e00ff */
[----:B------:R-:W0:Y:S01]  /*76f0*/  LDC R20, c[0x0][0x600] ;  /* 0x00018000ff147b82 */ /* 0x000e220000000800 */
[-CC-:B--2---:R-:W-:Y:S02]  /*7700*/  SHF.R.U64 R14, R16, R24.reuse, R5.reuse ;  /* 0x00000018100e7219 */ /* 0x184fe40000001205 */
[----:B------:R-:W-:-:S05]  /*7710*/  SHF.R.U32.HI R5, RZ, R24, R5 ;  /* 0x00000018ff057219 */ /* 0x000fca0000011605 */
[----:B------:R-:W2:Y:S01]  /*7720*/  LDC R27, c[0x0][0x648] ;  /* 0x00019200ff1b7b82 */ /* 0x000ea20000000800 */
[-C--:B---3--:R-:W-:Y:S02]  /*7730*/  SHF.L.U32 R6, R7, R26.reuse, RZ ;  /* 0x0000001a07067219 */ /* 0x088fe400000006ff */
[-CC-:B------:R-:W-:Y:S02]  /*7740*/  SHF.R.U64 R19, R14, R26.reuse, R5.reuse ;  /* 0x0000001a0e137219 */ /* 0x180fe40000001205 */
[----:B------:R-:W-:Y:S02]  /*7750*/  SHF.R.U32.HI R7, RZ, R26, R5 ;  /* 0x0000001aff077219 */ /* 0x000fe40000011605 */
[----:B------:R-:W-:Y:S01]  /*7760*/  LOP3.LUT R25, RZ, R6, RZ, 0x33, !PT ;  /* 0x00000006ff197212 */ /* 0x000fe200078e33ff */
[----:B------:R-:W3:Y:S01]  /*7770*/  LDC R30, c[0x0][0x638] ;  /* 0x00018e00ff1e7b82 */ /* 0x000ee20000000800 */
[----:B------:R-:W-:Y:S01]  /*7780*/  SHF.L.U32 R26, R11, R26, RZ ;  /* 0x0000001a0b1a7219 */ /* 0x000fe200000006ff */
[----:B------:R-:W-:-:S06]  /*7790*/  IMAD.MOV.U32 R6, RZ, RZ, R19 ;  /* 0x000000ffff067224 */ /* 0x000fcc00078e0013 */
[----:B------:R-:W0:Y:S01]  /*77a0*/  LDC R31, c[0x0][0x610] ;  /* 0x00018400ff1f7b82 */ /* 0x000e220000000800 */
[----:B----4-:R-:W-:Y:S05]  /*77b0*/  @!P0 BRA `(.L_x_164) ;  /* 0x0000000000288947 */ /* 0x010fea0003800000 */
[----:B------:R-:W4:Y:S02]  /*77c0*/  LDC R6, c[0x0][0x64c] ;  /* 0x00019300ff067b82 */ /* 0x000f240000000800 */
[----:B----4-:R-:W-:-:S05]  /*77d0*/  IADD3 R5, P0, R19, R6, RZ ;  /* 0x0000000613057210 */ /* 0x010fca0007f1e0ff */
[----:B------:R-:W-:-:S04]  /*77e0*/  IMAD.X R15, RZ, RZ, R7, P0 ;  /* 0x000000ffff0f7224 */ /* 0x000fc800000e0607 */
[----:B------:R-:W-:-:S04]  /*77f0*/  IMAD.WIDE.U32 R6, R15, R28, RZ ;  /* 0x0000001c0f067225 */ /* 0x000fc800078e00ff */
[----:B0-----:R-:W-:-:S04]  /*7800*/  IMAD.WIDE.U32 R10, P0, R5, R29, R6 ;  /* 0x0000001d050a7225 */ /* 0x001fc80007800006 */
[----:B------:R-:W-:-:S04]  /*7810*/  IMAD.WIDE.U32 R6, R5, R28, RZ ;  /* 0x0000001c05067225 */ /* 0x000fc800078e00ff */
[----:B------:R-:W-:Y:S01]  /*7820*/  IMAD.X R13, RZ, RZ, RZ, P0 ;  /* 0x000000ffff0d7224 */ /* 0x000fe200000e06ff */
[----:B------:R-:W-:Y:S01]  /*7830*/  IADD3 RZ, P0, R7, R10, RZ ;  /* 0x0000000a07ff7210 */ /* 0x000fe20007f1e0ff */
[----:B------:R-:W-:-:S04]  /*7840*/  IMAD.MOV.U32 R12, RZ, RZ, R11 ;  /* 0x000000ffff0c7224 */ /* 0x000fc800078e000b */
[----:B------:R-:W-:-:S08]  /*7850*/  IMAD.WIDE.U32.X R6, R15, R29, R12, P0 ;  /* 0x0000001d0f067225 */ /* 0x000fd000000e040c */
.L_x_164:
[----:B--2---:R-:W-:Y:S01]  /*7860*/  SHF.R.U64 R5, R6, R27, R7 ;  /* 0x0000001b06057219 */ /* 0x004fe20000001207 */
[----:B0-----:R-:W-:Y:S01]  /*7870*/  VIADD R7, R20, 0xffffffff ;  /* 0xffffffff14077836 */ /* 0x001fe20000000000 */
[----:B------:R-:W-:Y:S01]  /*7880*/  LOP3.LUT R28, R14, R25, RZ, 0xc0, !PT ;  /* 0x000000190e1c7212 */ /* 0x000fe200078ec0ff */
[----:B------:R-:W-:Y:S02]  /*7890*/  IMAD.MOV R18, RZ, RZ, -R18 ;  /* 0x000000ffff127224 */ /* 0x000fe400078e0a12 */
[----:B------:R-:W-:Y:S01]  /*78a0*/  IMAD.MOV R6, RZ, RZ, -R5 ;  /* 0x000000ffff067224 */ /* 0x000fe200078e0a05 */
[----:B------:R-:W-:Y:S01]  /*78b0*/  LOP3.LUT R16, R16, R7, RZ, 0xc0, !PT ;  /* 0x0000000710107212 */ /* 0x000fe200078ec0ff */
[----:B------:R-:W-:Y:S02]  /*78c0*/  IMAD R28, R26, R5, R28 ;  /* 0x000000051a1c7224 */ /* 0x000fe400078e021c */
[----:B-1----:R-:W-:Y:S02]  /*78d0*/  @P2 IMAD R23, R21, R18, R22 ;  /* 0x0000001215172224 */ /* 0x002fe400078e0216 */
[----:B---3--:R-:W-:-:S02]  /*78e0*/  IMAD R5, R6, R30, R19 ;  /* 0x0000001e06057224 */ /* 0x008fc400078e0213 */
[----:B------:R-:W-:Y:S02]  /*78f0*/  IMAD R28, R28, R31, R23 ;  /* 0x0000001f1c1c7224 */ /* 0x000fe400078e0217 */
[----:B------:R-:W-:Y:S02]  /*7900*/  IMAD R5, R5, R20, R16 ;  /* 0x0000001405057224 */ /* 0x000fe400078e0210 */
[----:B------:R-:W-:-:S03]  /*7910*/  IMAD.MOV.U32 R7, RZ, RZ, 0x1 ;  /* 0x00000001ff077424 */ /* 0x000fc600078e00ff */
[----:B------:R-:W-:Y:S02]  /*7920*/  SEL R6, R5, R28, !P2 ;  /* 0x0000001c05067207 */ /* 0x000fe40005000000 */
[----:B------:R-:W-:Y:S01]  /*7930*/  SEL R28, R28, R5, !P2 ;  /* 0x000000051c1c7207 */ /* 0x000fe20005000000 */
[----:B------:R-:W-:-:S07]  /*7940*/  IMAD.MOV.U32 R5, RZ, RZ, R17 ;  /* 0x000000ffff057224 */ /* 0x000fce00078e0011 */
.L_x_162:
[----:B------:R-:W-:Y:S01]  /*7950*/  UIADD3 UR5, UR9, UR5, URZ ;  /* 0x0000000509057290 */ /* 0x000fe2000fffe03f */
[----:B------:R-:W-:Y:S01]  /*7960*/  LOP3.LUT P0, RZ, R7, 0xff, RZ, 0xc0, !PT ;  /* 0x000000ff07ff7812 */ /* 0x000fe2000780c0ff */
[----:B------:R-:W-:Y:S02]  /*7970*/  IMAD.MOV.U32 R7, RZ, RZ, R28 ;  /* 0x000000ffff077224 */ /* 0x000fe400078e001c */
[----:B------:R-:W-:Y:S02]  /*7980*/  USHF.R.U32.HI UR6, URZ, 0x1, UR5 ;  /* 0x000000013f067899 */ /* 0x000fe40008011605 */
[----:B------:R-:W-:Y:S02]  /*7990*/  UISETP.GT.U32.AND UP1, UPT, UR5, 0x1, UPT ;  /* 0x000000010500788c */ /* 0x000fe4000bf24070 */
[----:B------:R-:W-:Y:S02]  /*79a0*/  ULOP3.LUT UR6, UR6, 0x1, URZ, 0xc0, !UPT ;  /* 0x0000000106067892 */ /* 0x000fe4000f8ec03f */
[----:B------:R-:W-:-:S02]  /*79b0*/  UISETP.LT.U32.AND UP1, UPT, UR9, 0x2, UP1 ;  /* 0x000000020900788c */ /* 0x000fc40008f21070 */
[----:B------:R-:W-:Y:S02]  /*79c0*/  UISETP.NE.U32.AND UP0, UPT, UR6, 0x1, UPT ;  /* 0x000000010600788c */ /* 0x000fe4000bf05070 */
[----:B------:R-:W-:Y:S02]  /*79d0*/  USEL UR7, URZ, 0x1, !UP1 ;  /* 0x000000013f077887 */ /* 0x000fe4000c800000 */
[----:B------:R-:W-:Y:S02]  /*79e0*/  UISETP.GT.U32.AND UP0, UPT, UR9, 0x1, !UP0 ;  /* 0x000000010900788c */ /* 0x000fe4000c704070 */
[----:B------:R-:W-:Y:S02]  /*79f0*/  ULOP3.LUT UR5, UR5, 0x1, URZ, 0xc0, !UPT ;  /* 0x0000000105057892 */ /* 0x000fe4000f8ec03f */
[----:B------:R-:W-:-:S04]  /*7a00*/  USEL UR6, URZ, 0x1, !UP0 ;  /* 0x000000013f067887 */ /* 0x000fc8000c000000 */
[----:B------:R-:W-:Y:S01]  /*7a10*/  ULOP3.LUT UR4, UR6, UR4, UR7, 0x96, !UPT ;  /* 0x0000000406047292 */ /* 0x000fe2000f8e9607 */
[----:B------:R-:W-:Y:S11]  /*7a20*/  @P0 BRA `(.L_x_165) ;  /* 0xffffff94002c0947 */ /* 0x000ff6000383ffff */
[----:B------:R-:W-:Y:S05]  /*7a30*/  EXIT ;  /* 0x000000000000794d */ /* 0x000fea0003800000 */
.L_x_3:
[----:B0-----:R-:W-:Y:S01]  /*7a40*/  ULDC.64 UR4, c[0x0][0x650] ;  /* 0x0001940000047ab9 */ /* 0x001fe20000000a00 */
        /* <DEDUP_REMOVED lines=25> */
.L_x_167:
[--C-:B------:R-:W-:Y:S01]  /*7be0*/  SHF.R.U64 R16, R14, R18, R15.reuse ;  /* 0x000000120e107219 */ /* 0x100fe2000000120f */
[----:B------:R-:W0:Y:S01]  /*7bf0*/  LDC R22, c[0x0][0x618] ;  /* 0x00018600ff167b82 */ /* 0x000e220000000800 */
[----:B------:R-:W-:Y:S01]  /*7c00*/  I2FP.F32.U32 R7, R8 ;  /* 0x0000000800077245 */ /* 0x000fe20000201000 */
[----:B------:R-:W-:Y:S01]  /*7c10*/  ULDC UR4, c[0x0][0x150] ;  /* 0x0000540000047ab9 */ /* 0x000fe20000000800 */
[----:B------:R-:W-:Y:S02]  /*7c20*/  SHF.R.U32.HI R6, RZ, R18, R15 ;  /* 0x00000012ff067219 */ /* 0x000fe4000001160f */
[----:B------:R-:W-:Y:S01]  /*7c30*/  IADD3 R9, P0, RZ, -R16, RZ ;  /* 0x80000010ff097210 */ /* 0x000fe20007f1e0ff */
[----:B------:R-:W-:Y:S01]  /*7c40*/  FMUL R13, R7, UR4 ;  /* 0x00000004070d7c20 */ /* 0x000fe20008400000 */
[----:B------:R-:W-:Y:S01]  /*7c50*/  ULDC UR4, c[0x0][0x154] ;  /* 0x0000550000047ab9 */ /* 0x000fe20000000800 */
[----:B------:R-:W1:Y:S02]  /*7c60*/  LDC.64 R24, c[0x0][0x640] ;  /* 0x00019000ff187b82 */ /* 0x000e640000000a00 */
[----:B------:R-:W-:-:S02]  /*7c70*/  IMAD.X R11, RZ, RZ, ~R6, P0 ;  /* 0x000000ffff0b7224 */ /* 0x000fc400000e0e06 */
[----:B------:R-:W2:Y:S01]  /*7c80*/  F2I.U32.TRUNC.NTZ R13, R13 ;  /* 0x0000000d000d7305 */ /* 0x000ea2000020f000 */
[----:B------:R-:W-:-:S03]  /*7c90*/  IMAD.WIDE.U32 R6, R9, R20, R2 ;  /* 0x0000001409067225 */ /* 0x000fc600078e0002 */
[----:B------:R-:W3:Y:S01]  /*7ca0*/  LDC R15, c[0x0][0x144] ;  /* 0x00005100ff0f7b82 */ /* 0x000ee20000000800 */
[----:B------:R-:W-:-:S04]  /*7cb0*/  IMAD R12, R11, R20, RZ ;  /* 0x000000140b0c7224 */ /* 0x000fc800078e02ff */
[----:B------:R-:W-:Y:S02]  /*7cc0*/  IMAD R9, R9, R21, R12 ;  /* 0x0000001509097224 */ /* 0x000fe400078e020c */
[----:B------:R-:W-:Y:S01]  /*7cd0*/  IMAD.MOV.U32 R12, RZ, RZ, -0x1 ;  /* 0xffffffffff0c7424 */ /* 0x000fe200078e00ff */
[----:B------:R-:W4:Y:S01]  /*7ce0*/  LDC R18, c[0x0][0x608] ;  /* 0x00018200ff127b82 */ /* 0x000f220000000800 */
[----:B------:R-:W-:Y:S01]  /*7cf0*/  IMAD.IADD R7, R7, 0x1, R9 ;  /* 0x0000000107077824 */ /* 0x000fe200078e0209 */
[----:B------:R-:W-:-:S04]  /*7d00*/  I2FP.F32.U32 R9, R10 ;  /* 0x0000000a00097245 */ /* 0x000fc80000201000 */
[-C--:B0-----:R-:W-:Y:S01]  /*7d10*/  SHF.R.U64 R14, R6, R22.reuse, R7 ;  /* 0x00000016060e7219 */ /* 0x081fe20000001207 */
[----:B--2---:R-:W-:Y:S01]  /*7d20*/  IMAD.MOV R6, RZ, RZ, -R13 ;  /* 0x000000ffff067224 */ /* 0x004fe200078e0a0d */
[----:B------:R-:W0:Y:S01]  /*7d30*/  LDC R11, c[0x0][0x658] ;  /* 0x00019600ff0b7b82 */ /* 0x000e220000000800 */
[----:B-1----:R-:W-:Y:S01]  /*7d40*/  ISETP.NE.U32.AND P0, PT, R24, RZ, PT ;  /* 0x000000ff1800720c */ /* 0x002fe20003f05070 */
[----:B------:R-:W-:Y:S01]  /*7d50*/  FMUL R9, R9, UR4 ;  /* 0x0000000409097c20 */ /* 0x000fe20008400000 */
[----:B------:R-:W-:Y:S02]  /*7d60*/  SHF.R.U32.HI R7, RZ, R22, R7 ;  /* 0x00000016ff077219 */ /* 0x000fe40000011607 */
[----:B------:R-:W-:-:S03]  /*7d70*/  ISETP.NE.AND.EX P0, PT, R25, RZ, PT, P0 ;  /* 0x000000ff1900720c */ /* 0x000fc60003f05300 */
[----:B------:R-:W1:Y:S01]  /*7d80*/  LDC R21, c[0x0][0x148] ;  /* 0x00005200ff157b82 */ /* 0x000e620000000800 */
[----:B---3--:R-:W-:Y:S02]  /*7d90*/  IMAD R22, R15, R6, R8 ;  /* 0x000000060f167224 */ /* 0x008fe400078e0208 */
[----:B------:R-:W-:-:S05]  /*7da0*/  IMAD.MOV.U32 R8, RZ, RZ, 0x1 ;  /* 0x00000001ff087424 */ /* 0x000fca00078e00ff */
[----:B------:R-:W2:Y:S01]  /*7db0*/  LDC R20, c[0x0][0x600] ;  /* 0x00018000ff147b82 */ /* 0x000ea20000000800 */
[-CC-:B----4-:R-:W-:Y:S02]  /*7dc0*/  SHF.R.U64 R17, R14, R18.reuse, R7.reuse ;  /* 0x000000120e117219 */ /* 0x190fe40000001207 */
[----:B------:R-:W-:Y:S02]  /*7dd0*/  SHF.R.U32.HI R6, RZ, R18, R7 ;  /* 0x00000012ff067219 */ /* 0x000fe40000011607 */
[----:B------:R3:W4:Y:S03]  /*7de0*/  F2I.U32.TRUNC.NTZ R18, R9 ;  /* 0x0000000900127305 */ /* 0x000726000020f000 */
[----:B------:R-:W1:Y:S01]  /*7df0*/  LDC R23, c[0x0][0x648] ;  /* 0x00019200ff177b82 */ /* 0x000e620000000800 */
[-C--:B0-----:R-:W-:Y:S02]  /*7e00*/  SHF.R.U64 R19, R17, R11.reuse, R6 ;  /* 0x0000000b11137219 */ /* 0x081fe40000001206 */
[----:B------:R-:W-:-:S02]  /*7e10*/  SHF.L.U32 R12, R12, R11, RZ ;  /* 0x0000000b0c0c7219 */ /* 0x000fc400000006ff */
[-C--:B------:R-:W-:Y:S01]  /*7e20*/  SHF.R.U32.HI R7, RZ, R11.reuse, R6 ;  /* 0x0000000bff077219 */ /* 0x080fe20000011606 */
[----:B------:R-:W-:Y:S01]  /*7e30*/  IMAD.MOV.U32 R6, RZ, RZ, R19 ;  /* 0x000000ffff067224 */ /* 0x000fe200078e0013 */
[----:B------:R-:W-:Y:S01]  /*7e40*/  SHF.L.U32 R27, R8, R11, RZ ;  /* 0x0000000b081b7219 */ /* 0x000fe200000006ff */
[----:B------:R-:W0:Y:S01]  /*7e50*/  LDC R26, c[0x0][0x638] ;  /* 0x00018e00ff1a7b82 */ /* 0x000e220000000800 */
[----:B------:R-:W-:-:S07]  /*7e60*/  LOP3.LUT R28, RZ, R12, RZ, 0x33, !PT ;  /* 0x0000000cff1c7212 */ /* 0x000fce00078e33ff */
[----:B------:R-:W0:Y:S01]  /*7e70*/  LDC R29, c[0x0][0x610] ;  /* 0x00018400ff1d7b82 */ /* 0x000e220000000800 */
[----:B---34-:R-:W-:Y:S05]  /*7e80*/  @!P0 BRA `(.L_x_168) ;  /* 0x0000000000288947 */ /* 0x018fea0003800000 */
        /* <DEDUP_REMOVED lines=10> */
.L_x_168:
[----:B-1----:R-:W-:Y:S01]  /*7f30*/  SHF.R.U64 R7, R6, R23, R7 ;  /* 0x0000001706077219 */ /* 0x002fe20000001207 */
[----:B--2---:R-:W-:Y:S01]  /*7f40*/  VIADD R9, R20, 0xffffffff ;  /* 0xffffffff14097836 */ /* 0x004fe20000000000 */
[----:B------:R-:W-:Y:S01]  /*7f50*/  LOP3.LUT R6, R17, R28, RZ, 0xc0, !PT ;  /* 0x0000001c11067212 */ /* 0x000fe200078ec0ff */
[----:B------:R-:W-:Y:S02]  /*7f60*/  IMAD.MOV R18, RZ, RZ, -R18 ;  /* 0x000000ffff127224 */ /* 0x000fe400078e0a12 */
[----:B------:R-:W-:Y:S02]  /*7f70*/  IMAD.MOV R8, RZ, RZ, -R7 ;  /* 0x000000ffff087224 */ /* 0x000fe400078e0a07 */
[----:B------:R-:W-:Y:S01]  /*7f80*/  IMAD R11, R27, R7, R6 ;  /* 0x000000071b0b7224 */ /* 0x000fe200078e0206 */
[----:B------:R-:W-:Y:S01]  /*7f90*/  LOP3.LUT R7, R14, R9, RZ, 0xc0, !PT ;  /* 0x000000090e077212 */ /* 0x000fe200078ec0ff */
[----:B------:R-:W-:Y:S02]  /*7fa0*/  @P2 IMAD R22, R21, R18, R10 ;  /* 0x0000001215162224 */ /* 0x000fe400078e020a */
[----:B0-----:R-:W-:-:S02]  /*7fb0*/  IMAD R6, R8, R26, R19 ;  /* 0x0000001a08067224 */ /* 0x001fc400078e0213 */
[----:B------:R-:W-:Y:S02]  /*7fc0*/  IMAD R11, R11, R29, R22 ;  /* 0x0000001d0b0b7224 */ /* 0x000fe400078e0216 */
[----:B------:R-:W-:Y:S02]  /*7fd0*/  IMAD R6, R6, R20, R7 ;  /* 0x0000001406067224 */ /* 0x000fe400078e0207 */
[----:B------:R-:W-:-:S03]  /*7fe0*/  IMAD.MOV.U32 R8, RZ, RZ, 0x1 ;  /* 0x00000001ff087424 */ /* 0x000fc600078e00ff */
[----:B------:R-:W-:Y:S02]  /*7ff0*/  SEL R15, R6, R11, !P2 ;  /* 0x0000000b060f7207 */ /* 0x000fe40005000000 */
[----:B------:R-:W-:Y:S01]  /*8000*/  SEL R11, R11, R6, !P2 ;  /* 0x000000060b0b7207 */ /* 0x000fe20005000000 */
[----:B------:R-:W-:Y:S01]  /*8010*/  IMAD.MOV.U32 R6, RZ, RZ, R16 ;  /* 0x000000ffff067224 */ /* 0x000fe200078e0010 */
[----:B------:R-:W-:-:S07]  /*8020*/  PRMT R7, R8, 0x7610, R7 ;  /* 0x0000761008077816 */ /* 0x000fce0000000007 */
.L_x_166:
[----:B------:R-:W-:-:S08]  /*8030*/  NOP ;  /* 0x0000000000007918 */ /* 0x000fd00000000000 */
[----:B------:R-:W0:-:S00]  /*8040*/  USETMAXREG.DEALLOC.CTAPOOL 0x28 ;  /* 0x00000028000079c8 */ /* 0x000e0000080e0500 */
[----:B0-----:R-:W-:-:S13]  /*8050*/  ISETP.NE.AND P0, PT, R5, RZ, PT ;  /* 0x000000ff0500720c */ /* 0x001fda0003f05270 */
[----:B------:R-:W-:Y:S05]  /*8060*/  @P0 EXIT ;  /* 0x000000000000094d */ /* 0x000fea0003800000 */
[----:B------:R-:W-:Y:S01]  /*8070*/  LOP3.LUT P0, RZ, R7, 0xff, RZ, 0xc0, !PT ;  /* 0x000000ff07ff7812 */ /* 0x000fe2000780c0ff */
[----:B------:R-:W-:Y:S02]  /*8080*/  IMAD.MOV.U32 R12, RZ, RZ, 0x1 ;  /* 0x00000001ff0c7424 */ /* 0x000fe400078e00ff */
[----:B------:R-:W-:-:S10]  /*8090*/  IMAD.MOV.U32 R5, RZ, RZ, RZ ;  /* 0x000000ffff057224 */ /* 0x000fd400078e00ff */
[----:B------:R-:W-:Y:S05]  /*80a0*/  @!P0 BRA `(.L_x_169) ;  /* 0x0000000c002c8947 */ /* 0x000fea0003800000 */
[----:B------:R-:W0:Y:S01]  /*80b0*/  LDC R5, c[0x0][0x28c] ;  /* 0x0000a300ff057b82 */ /* 0x000e220000000800 */
[----:B------:R-:W-:Y:S01]  /*80c0*/  ULDC UR5, c[0x0][0x600] ;  /* 0x0001800000057ab9 */ /* 0x000fe20000000800 */
[----:B------:R-:W-:Y:S01]  /*80d0*/  ULDC UR4, c[0x0][0xc] ;  /* 0x0000030000047ab9 */ /* 0x000fe20000000800 */
[----:B------:R-:W-:Y:S01]  /*80e0*/  UIADD3 UR16, UR5, -0x1, URZ ;  /* 0xffffffff05107890 */ /* 0x000fe2000fffe03f */
[C---:B------:R-:W-:Y:S01]  /*80f0*/  LOP3.LUT P4, RZ, R0.reuse, 0x7f, RZ, 0xc0, !PT ;  /* 0x0000007f00ff7812 */ /* 0x040fe2000788c0ff */
[----:B------:R-:W-:Y:S01]  /*8100*/  ULDC UR6, c[0x0][0x658] ;  /* 0x0001960000067ab9 */ /* 0x000fe20000000800 */
[----:B------:R-:W-:Y:S01]  /*8110*/  ULDC UR5, c[0x0][0x10] ;  /* 0x0000040000057ab9 */ /* 0x000fe20000000800 */
[----:B------:R-:W-:Y:S01]  /*8120*/  UMOV UR7, 0xffffffff ;  /* 0xffffffff00077882 */ /* 0x000fe20000000000 */
[----:B------:R-:W-:Y:S01]  /*8130*/  UMOV UR8, 0x1 ;  /* 0x0000000100087882 */ /* 0x000fe20000000000 */
[----:B------:R-:W-:Y:S01]  /*8140*/  UIMAD.WIDE.U32 UR4, UR4, UR5, URZ ;  /* 0x00000005040472a5 */ /* 0x000fe2000f8e003f */
[----:B------:R-:W-:Y:S01]  /*8150*/  LOP3.LUT P0, RZ, R0, 0x1f, RZ, 0xc0, !PT ;  /* 0x0000001f00ff7812 */ /* 0x000fe2000780c0ff */
[----:B------:R-:W-:Y:S01]  /*8160*/  USHF.L.U32 UR7, UR7, UR6, URZ ;  /* 0x0000000607077299 */ /* 0x000fe2000800063f */
[----:B------:R-:W-:Y:S01]  /*8170*/  BSSY B0, `(.L_x_169) ;  /* 0x00000be000007945 */ /* 0x000fe20003800000 */
[----:B------:R-:W-:Y:S01]  /*8180*/  USHF.L.U32 UR18, UR8, UR6, URZ ;  /* 0x0000000608127299 */ /* 0x000fe2000800063f */
[----:B------:R-:W-:Y:S01]  /*8190*/  IMAD.MOV.U32 R14, RZ, RZ, 0x1 ;  /* 0x00000001ff0e7424 */ /* 0x000fe200078e00ff */
[----:B------:R-:W-:Y:S01]  /*81a0*/  LOP3.LUT R17, R4, 0x2, RZ, 0xfc, !PT ;  /* 0x0000000204117812 */ /* 0x000fe200078efcff */
[----:B------:R-:W-:Y:S01]  /*81b0*/  ULDC UR6, c[0x0][0x14] ;  /* 0x0000050000067ab9 */ /* 0x000fe20000000800 */
[----:B------:R-:W-:Y:S01]  /*81c0*/  PLOP3.LUT P0, PT, P0, P4, PT, 0x8a, 0x0 ;  /* 0x000000000000781c */ /* 0x000fe20000709172 */
[----:B------:R-:W-:Y:S01]  /*81d0*/  UIMAD.WIDE.U32 UR20, UR4, UR6, URZ ;  /* 0x00000006041472a5 */ /* 0x000fe2000f8e003f */
[----:B------:R-:W-:Y:S01]  /*81e0*/  IMAD.MOV.U32 R12, RZ, RZ, 0x1 ;  /* 0x00000001ff0c7424 */ /* 0x000fe200078e00ff */
[----:B------:R-:W-:-:S02]  /*81f0*/  UIMAD UR13, UR5, UR6, URZ ;  /* 0x00000006050d72a4 */ /* 0x000fc4000f8e023f */
[----:B------:R-:W-:Y:S01]  /*8200*/  ULOP3.LUT UR17, URZ, UR7, URZ, 0x33, !UPT ;  /* 0x000000073f117292 */ /* 0x000fe2000f8e333f */
[----:B0-----:R-:W-:Y:S01]  /*8210*/  VIADD R5, R5, 0x1f ;  /* 0x0000001f05057836 */ /* 0x001fe20000000000 */
[----:B------:R-:W-:Y:S01]  /*8220*/  UIADD3 UR13, UR21, UR13, URZ ;  /* 0x0000000d150d7290 */ /* 0x000fe2000fffe03f */
[----:B------:R-:W-:-:S03]  /*8230*/  ULDC.64 UR22, c[0x0][0x198] ;  /* 0x0000660000167ab9 */ /* 0x000fc60000000a00 */
[----:B------:R-:W-:-:S04]  /*8240*/  SHF.R.S32.HI R8, RZ, 0x1f, R5 ;  /* 0x0000001fff087819 */ /* 0x000fc80000011405 */
[----:B------:R-:W-:Y:S01]  /*8250*/  LEA.HI R8, R8, R5, RZ, 0x5 ;  /* 0x0000000508087211 */ /* 0x000fe200078f28ff */
[----:B------:R-:W-:-:S03]  /*8260*/  IMAD.MOV.U32 R5, RZ, RZ, RZ ;  /* 0x000000ffff057224 */ /* 0x000fc600078e00ff */
[----:B------:R-:W-:-:S05]  /*8270*/  SHF.R.S32.HI R16, RZ, 0x5, R8 ;  /* 0x00000005ff107819 */ /* 0x000fca0000011408 */
[----:B------:R-:W-:-:S07]  /*8280*/  VIADD R13, R16, 0x1 ;  /* 0x00000001100d7836 */ /* 0x000fce0000000000 */
.L_x_181:
[----:B------:R-:W-:-:S03]  /*8290*/  UMOV UR4, 0xffffffff ;  /* 0xffffffff00047882 */ /* 0x000fc60000000000 */
[----:B------:R-:W-:Y:S05]  /*82a0*/  BRA.DIV UR4, `(.L_x_170) ;  /* 0x0000000e04547947 */ /* 0x000fea000b800000 */
[----:B------:R-:W-:-:S13]  /*82b0*/  ELECT P1, URZ, PT ;  /* 0x00000000003f782f */ /* 0x000fda0003820000 */
.L_x_190:
[----:B------:R-:W0:Y:S01]  /*82c0*/  LDC R0, c[0x0][0x28c] ;  /* 0x0000a300ff007b82 */ /* 0x000e220000000800 */
[----:B------:R-:W-:Y:S01]  /*82d0*/  BSSY B1, `(.L_x_171) ;  /* 0x0000035000017945 */ /* 0x000fe20003800000 */
[----:B0-----:R-:W-:-:S13]  /*82e0*/  ISETP.LT.OR P1, PT, R0, 0x1, !P1 ;  /* 0x000000010000780c */ /* 0x001fda0004f21670 */
[----:B------:R-:W-:Y:S05]  /*82f0*/  @P1 BRA `(.L_x_172) ;  /* 0x0000000000c81947 */ /* 0x000fea0003800000 */
[----:B------:R-:W-:Y:S02]  /*8300*/  IMAD.SHL.U32 R15, R15, 0x80, RZ ;  /* 0x000000800f0f7824 */ /* 0x000fe400078e00ff */
[----:B------:R-:W-:Y:S02]  /*8310*/  IMAD.SHL.U32 R11, R11, 0x80, RZ ;  /* 0x000000800b0b7824 */ /* 0x000fe400078e00ff */
[----:B------:R-:W-:Y:S02]  /*8320*/  IMAD.MOV.U32 R20, RZ, RZ, RZ ;  /* 0x000000ffff147224 */ /* 0x000fe400078e00ff */
[----:B------:R-:W-:Y:S02]  /*8330*/  IMAD.MOV.U32 R0, RZ, RZ, R13 ;  /* 0x000000ffff007224 */ /* 0x000fe400078e000d */
[----:B------:R-:W-:Y:S02]  /*8340*/  IMAD.MOV.U32 R7, RZ, RZ, R12 ;  /* 0x000000ffff077224 */ /* 0x000fe400078e000c */
[----:B------:R-:W-:-:S07]  /*8350*/  IMAD.MOV.U32 R8, RZ, RZ, R5 ;  /* 0x000000ffff087224 */ /* 0x000fce00078e0005 */
.L_x_176:
[----:B------:R-:W0:Y:S01]  /*8360*/  S2R R10, SR_CgaCtaId ;  /* 0x00000000000a7919 */ /* 0x000e220000008800 */
[----:B------:R-:W-:-:S04]  /*8370*/  MOV R9, 0x400 ;  /* 0x0000040000097802 */ /* 0x000fc80000000f00 */
[----:B0-----:R-:W-:Y:S02]  /*8380*/  LEA R19, R10, R9, 0x18 ;  /* 0x000000090a137211 */ /* 0x001fe400078ec0ff */
[----:B------:R-:W-:Y:S01]  /*8390*/  SHF.L.U32 R9, R7, 0x1f, RZ ;  /* 0x0000001f07097819 */ /* 0x000fe200000006ff */
[----:B------:R-:W0:Y:S02]  /*83a0*/  @!P4 LDC R10, c[0x0][0x500] ;  /* 0x00014000ff0acb82 */ /* 0x000e240000000800 */
[----:B------:R-:W-:-:S04]  /*83b0*/  IMAD R18, R8, 0x8, R19 ;  /* 0x0000000808127824 */ /* 0x000fc800078e0213 */
[----:B------:R-:W1:Y:S02]  /*83c0*/  SYNCS.PHASECHK.TRANS64.TRYWAIT P1, [R18+URZ+0x10], R9 ;  /* 0x00001009120075a7 */ /* 0x000e64000802017f */
[----:B-1----:R-:W-:Y:S05]  /*83d0*/  @!P1 BRA `(.L_x_173) ;  /* 0x0000000c00289947 */ /* 0x002fea0003800000 */
.L_x_191:
[----:B-1----:R-:W-:Y:S01]  /*83e0*/  PRMT R9, R17, 0x9910, RZ ;  /* 0x0000991011097816 */ /* 0x002fe200000000ff */
[----:B0-----:R0:W-:Y:S03]  /*83f0*/  @!P4 SYNCS.ARRIVE.TRANS64 RZ, [R18+URZ], R10 ;  /* 0x0000000a12ffc9a7 */ /* 0x0011e6000800003f */
[----:B------:R-:W-:-:S13]  /*8400*/  ISETP.NE.AND P1, PT, R9, 0x2, PT ;  /* 0x000000020900780c */ /* 0x000fda0003f25270 */
[----:B0-----:R-:W-:Y:S05]  /*8410*/  @P1 BRA `(.L_x_174) ;  /* 0x0000000000041947 */ /* 0x001fea0003800000 */
[----:B------:R-:W-:Y:S01]  /*8420*/  BPT.TRAP 0x1 ;  /* 0x000000040000795c */ /* 0x000fe20000300000 */
.L_x_174:
[----:B------:R-:W-:Y:S05]  /*8430*/  @P0 BRA `(.L_x_175) ;  /* 0x0000000000040947 */ /* 0x000fea0003800000 */
[----:B------:R-:W-:Y:S01]  /*8440*/  BPT.TRAP 0x1 ;  /* 0x000000040000795c */ /* 0x000fe20000300000 */
.L_x_175:
[----:B------:R-:W-:Y:S01]  /*8450*/  IMAD R19, R8, 0x1000, R19 ;  /* 0x0000100008137824 */ /* 0x000fe200078e0213 */
[----:B------:R-:W-:Y:S01]  /*8460*/  R2UR UR9, R18 ;  /* 0x00000000120972ca */ /* 0x000fe200000e0000 */
[----:B------:R-:W-:Y:S01]  /*8470*/  VIADD R0, R0, 0xffffffff ;  /* 0xffffffff00007836 */ /* 0x000fe20000000000 */
[----:B------:R-:W-:Y:S01]  /*8480*/  UIADD3 UR4, UP0, UR22, 0xf0, URZ ;  /* 0x000000f016047890 */ /* 0x000fe2000ff1e03f */
[----:B------:R-:W-:Y:S01]  /*8490*/  R2UR UR11, R11 ;  /* 0x000000000b0b72ca */ /* 0x000fe200000e0000 */
[----:B------:R-:W-:Y:S01]  /*84a0*/  UIADD3 UR24, UP1, UR22, 0x1f0, URZ ;  /* 0x000001f016187890 */ /* 0x000fe2000ff3e03f */
[----:B------:R-:W-:Y:S01]  /*84b0*/  R2UR UR8, R19 ;  /* 0x00000000130872ca */ /* 0x000fe200000e0000 */
[----:B------:R-:W-:Y:S01]  /*84c0*/  UIADD3.X UR5, URZ, UR23, URZ, UP0, !UPT ;  /* 0x000000173f057290 */ /* 0x000fe200087fe43f */
[----:B------:R-:W-:Y:S01]  /*84d0*/  R2UR UR10, R20 ;  /* 0x00000000140a72ca */ /* 0x000fe200000e0000 */
[----:B------:R-:W-:Y:S01]  /*84e0*/  VIADD R8, R8, 0x1 ;  /* 0x0000000108087836 */ /* 0x000fe20000000000 */
[----:B------:R-:W-:Y:S01]  /*84f0*/  R2UR UR12, R6 ;  /* 0x00000000060c72ca */ /* 0x000fe200000e0000 */
[----:B------:R-:W-:Y:S01]  /*8500*/  UIADD3.X UR25, URZ, UR23, URZ, UP1, !UPT ;  /* 0x000000173f197290 */ /* 0x000fe20008ffe43f */
[----:B------:R-:W-:Y:S01]  /*8510*/  R2UR UR19, R15 ;  /* 0x000000000f1372ca */ /* 0x000fe200000e0000 */
[----:B------:R-:W-:Y:S01]  /*8520*/  UMOV UR6, 0x0 ;  /* 0x0000000000067882 */ /* 0x000fe20000000000 */
[----:B------:R-:W-:Y:S01]  /*8530*/  ISETP.GT.AND P3, PT, R0, 0x1, PT ;  /* 0x000000010000780c */ /* 0x000fe20003f64270 */
[----:B------:R-:W-:Y:S01]  /*8540*/  UMOV UR7, 0x10000000 ;  /* 0x1000000000077882 */ /* 0x000fe20000000000 */
[----:B------:R-:W-:Y:S01]  /*8550*/  ISETP.NE.AND P1, PT, R8, 0x2, PT ;  /* 0x000000020800780c */ /* 0x000fe20003f25270 */
[----:B------:R-:W-:-:S02]  /*8560*/  VIADD R20, R20, 0x20 ;  /* 0x0000002014147836 */ /* 0x000fc40000000000 */
[----:B------:R-:W-:Y:S01]  /*8570*/  UIADD3 UR14, UR8, 0x100, URZ ;  /* 0x00000100080e7890 */ /* 0x000fe2000fffe03f */
[----:B------:R-:W-:Y:S01]  /*8580*/  SEL R10, RZ, 0x1, P1 ;  /* 0x00000001ff0a7807 */ /* 0x000fe20000800000 */
[----:B------:R-:W-:Y:S01]  /*8590*/  UIADD3 UR15, UR8, 0x2100, URZ ;  /* 0x00002100080f7890 */ /* 0x000fe2000fffe03f */
[----:B------:R-:W-:Y:S02]  /*85a0*/  SEL R8, R8, RZ, P1 ;  /* 0x000000ff08087207 */ /* 0x000fe40000800000 */
[----:B------:R-:W-:Y:S02]  /*85b0*/  LOP3.LUT R7, R7, R10, RZ, 0x3c, !PT ;  /* 0x0000000a07077212 */ /* 0x000fe400078e3cff */
[----:B------:R-:W-:Y:S02]  /*85c0*/  UMOV UR8, UR14 ;  /* 0x0000000e00087c82 */ /* 0x000fe40008000000 */
[----:B------:R0:W-:Y:S02]  /*85d0*/  UTMALDG.3D [UR8], [UR4], desc[UR6] ;  /* 0x00000608040075b4 */ /* 0x0001e40008011000 */
[----:B0-----:R-:W-:Y:S01]  /*85e0*/  UMOV UR8, UR15 ;  /* 0x0000000f00087c82 */ /* 0x001fe20008000000 */
[----:B------:R-:W-:-:S02]  /*85f0*/  UMOV UR11, UR19 ;  /* 0x00000013000b7c82 */ /* 0x000fc40008000000 */
[----:B------:R0:W-:Y:S02]  /*8600*/  UTMALDG.3D [UR8], [UR24], desc[UR6] ;  /* 0x00000608180075b4 */ /* 0x0001e40008011000 */
[----:B0-----:R-:W-:Y:S05]  /*8610*/  @P3 BRA `(.L_x_176) ;  /* 0xfffffffc00503947 */ /* 0x001fea000383ffff */
.L_x_172:
[----:B------:R-:W-:Y:S05]  /*8620*/  BSYNC B1 ;  /* 0x0000000000017941 */ /* 0x000fea0003800000 */
.L_x_171:
[----:B------:R-:W-:Y:S01]  /*8630*/  LOP3.LUT P3, RZ, R14, 0xff, RZ, 0xc0, !PT ;  /* 0x000000ff0eff7812 */ /* 0x000fe2000786c0ff */
[----:B------:R-:W-:Y:S01]  /*8640*/  IMAD.IADD R5, R16, 0x1, R5 ;  /* 0x0000000110057824 */ /* 0x000fe200078e0205 */
[----:B------:R-:W-:Y:S01]  /*8650*/  IADD3 R2, P5, R2, UR20, RZ ;  /* 0x0000001402027c10 */ /* 0x000fe2000ffbe0ff */
[----:B------:R-:W-:Y:S01]  /*8660*/  ULDC.64 UR4, c[0x0][0x650] ;  /* 0x0001940000047ab9 */ /* 0x000fe20000000a00 */
[----:B------:R-:W-:Y:S01]  /*8670*/  BSSY B1, `(.L_x_177) ;  /* 0x000006b000017945 */ /* 0x000fe20003800000 */
[----:B------:R-:W-:Y:S01]  /*8680*/  IMAD.MOV.U32 R11, RZ, RZ, -0x1 ;  /* 0xffffffffff0b7424 */ /* 0x000fe200078e00ff */
[----:B------:R-:W-:Y:S01]  /*8690*/  ISETP.GT.U32.AND P1, PT, R5, 0x1, PT ;  /* 0x000000010500780c */ /* 0x000fe20003f24070 */
[----:B------:R-:W-:Y:S01]  /*86a0*/  IMAD.MOV.U32 R15, RZ, RZ, -0x1 ;  /* 0xffffffffff0f7424 */ /* 0x000fe200078e00ff */
[----:B------:R-:W-:Y:S02]  /*86b0*/  SHF.R.U32.HI R0, RZ, 0x1, R5 ;  /* 0x00000001ff007819 */ /* 0x000fe40000011605 */
[----:B------:R-:W-:-:S02]  /*86c0*/  ISETP.LT.U32.AND P1, PT, R16, 0x2, P1 ;  /* 0x000000021000780c */ /* 0x000fc40000f21070 */
[----:B------:R-:W-:Y:S01]  /*86d0*/  IADD3.X R3, R3, UR13, RZ, P5, !PT ;  /* 0x0000000d03037c10 */ /* 0x000fe2000affe4ff */
[----:B------:R-:W0:Y:S01]  /*86e0*/  @P3 S2R R7, SR_CgaCtaId ;  /* 0x0000000000073919 */ /* 0x000e220000008800 */
[----:B------:R-:W-:Y:S02]  /*86f0*/  @P3 MOV R6, 0x400 ;  /* 0x0000040000063802 */ /* 0x000fe40000000f00 */
[----:B------:R-:W-:Y:S02]  /*8700*/  ISETP.GE.U32.AND P5, PT, R2, UR4, PT ;  /* 0x0000000402007c0c */ /* 0x000fe4000bfa6070 */
[----:B------:R-:W-:Y:S02]  /*8710*/  LOP3.LUT R0, R0, 0x1, RZ, 0xc0, !PT ;  /* 0x0000000100007812 */ /* 0x000fe400078ec0ff */
[----:B------:R-:W-:Y:S02]  /*8720*/  LOP3.LUT R5, R5, 0x1, RZ, 0xc0, !PT ;  /* 0x0000000105057812 */ /* 0x000fe400078ec0ff */
[----:B------:R-:W-:-:S02]  /*8730*/  PRMT R14, RZ, 0x7610, R14 ;  /* 0x00007610ff0e7816 */ /* 0x000fc4000000000e */
[----:B0-----:R-:W-:Y:S02]  /*8740*/  @P3 LEA R6, R7, R6, 0x18 ;  /* 0x0000000607063211 */ /* 0x001fe400078ec0ff */
[----:B------:R-:W-:Y:S02]  /*8750*/  SEL R7, RZ, 0x1, !P1 ;  /* 0x00000001ff077807 */ /* 0x000fe40004800000 */
[----:B------:R-:W-:Y:S01]  /*8760*/  ISETP.GE.U32.AND.EX P1, PT, R3, UR5, PT, P5 ;  /* 0x0000000503007c0c */ /* 0x000fe2000bf26150 */
[----:B------:R0:W-:Y:S01]  /*8770*/  @P3 SYNCS.ARRIVE.TRANS64.A1T0 RZ, [R6+URZ+0x38], RZ ;  /* 0x000038ff06ff39a7 */ /* 0x0001e2000810003f */
[----:B------:R-:W-:-:S04]  /*8780*/  ISETP.NE.U32.AND P3, PT, R0, 0x1, PT ;  /* 0x000000010000780c */ /* 0x000fc80003f65070 */
[----:B------:R-:W-:Y:S01]  /*8790*/  ISETP.GT.U32.AND P3, PT, R16, 0x1, !P3 ;  /* 0x000000011000780c */ /* 0x000fe20005f64070 */
[----:B0-----:R-:W-:-:S03]  /*87a0*/  IMAD.MOV.U32 R6, RZ, RZ, -0x1 ;  /* 0xffffffffff067424 */ /* 0x001fc600078e00ff */
[----:B------:R-:W-:-:S04]  /*87b0*/  SEL R0, RZ, 0x1, !P3 ;  /* 0x00000001ff007807 */ /* 0x000fc80005800000 */
[----:B------:R-:W-:Y:S02]  /*87c0*/  LOP3.LUT R12, R0, R12, R7, 0x96, !PT ;  /* 0x0000000c000c7212 */ /* 0x000fe400078e9607 */
[----:B------:R-:W-:Y:S01]  /*87d0*/  PRMT R0, RZ, 0x7610, R0 ;  /* 0x00007610ff007816 */ /* 0x000fe20000000000 */
[----:B------:R-:W-:Y:S06]  /*87e0*/  @P1 BRA `(.L_x_178) ;  /* 0x00000004004c1947 */ /* 0x000fec0003800000 */
[----:B------:R-:W-:Y:S01]  /*87f0*/  ULDC.64 UR4, c[0x0][0x628] ;  /* 0x00018a0000047ab9 */ /* 0x000fe20000000a00 */
[----:B------:R-:W0:Y:S01]  /*8800*/  S2R R15, SR_CTAID.X ;  /* 0x00000000000f7919 */ /* 0x000e220000002500 */
[----:B------:R-:W-:Y:S01]  /*8810*/  ISETP.NE.U32.AND P1, PT, RZ, UR4, PT ;  /* 0x00000004ff007c0c */ /* 0x000fe2000bf25070 */
[----:B------:R-:W-:Y:S01]  /*8820*/  ULDC UR7, c[0x0][0x630] ;  /* 0x00018c0000077ab9 */ /* 0x000fe20000000800 */
[----:B------:R-:W-:Y:S01]  /*8830*/  IMAD.MOV.U32 R6, RZ, RZ, R2 ;  /* 0x000000ffff067224 */ /* 0x000fe200078e0002 */
[----:B------:R-:W1:Y:S01]  /*8840*/  S2R R0, SR_CTAID.Y ;  /* 0x0000000000007919 */ /* 0x000e620000002600 */
[----:B------:R-:W-:Y:S01]  /*8850*/  ISETP.NE.AND.EX P1, PT, RZ, UR5, PT, P1 ;  /* 0x00000005ff007c0c */ /* 0x000fe2000bf25310 */
[----:B------:R-:W-:-:S12]  /*8860*/  IMAD.MOV.U32 R7, RZ, RZ, R3 ;  /* 0x000000ffff077224 */ /* 0x000fd800078e0003 */
[----:B------:R-:W-:Y:S05]  /*8870*/  @!P1 BRA `(.L_x_179) ;  /* 0x0000000000289947 */ /* 0x000fea0003800000 */
[----:B------:R-:W-:Y:S02]  /*8880*/  ULDC UR6, c[0x0][0x634] ;  /* 0x00018d0000067ab9 */ /* 0x000fe40000000800 */
[----:B------:R-:W-:-:S05]  /*8890*/  IADD3 R11, P1, R2, UR6, RZ ;  /* 0x00000006020b7c10 */ /* 0x000fca000ff3e0ff */
[----:B------:R-:W-:-:S04]  /*88a0*/  IMAD.X R19, RZ, RZ, R3, P1 ;  /* 0x000000ffff137224 */ /* 0x000fc800008e0603 */
[----:B------:R-:W-:-:S04]  /*88b0*/  IMAD.WIDE.U32 R8, R19, UR4, RZ ;  /* 0x0000000413087c25 */ /* 0x000fc8000f8e00ff */
[----:B------:R-:W-:-:S04]  /*88c0*/  IMAD.WIDE.U32 R8, P1, R11, UR5, R8 ;  /* 0x000000050b087c25 */ /* 0x000fc8000f820008 */
[----:B------:R-:W-:-:S04]  /*88d0*/  IMAD.WIDE.U32 R10, R11, UR4, RZ ;  /* 0x000000040b0a7c25 */ /* 0x000fc8000f8e00ff */
[----:B------:R-:W-:Y:S01]  /*88e0*/  IMAD.X R7, RZ, RZ, RZ, P1 ;  /* 0x000000ffff077224 */ /* 0x000fe200008e06ff */
[----:B------:R-:W-:Y:S01]  /*88f0*/  IADD3 RZ, P1, R11, R8, RZ ;  /* 0x000000080bff7210 */ /* 0x000fe20007f3e0ff */
[----:B------:R-:W-:-:S04]  /*8900*/  IMAD.MOV.U32 R6, RZ, RZ, R9 ;  /* 0x000000ffff067224 */ /* 0x000fc800078e0009 */
[----:B------:R-:W-:-:S08]  /*8910*/  IMAD.WIDE.U32.X R6, R19, UR5, R6, P1 ;  /* 0x0000000513067c25 */ /* 0x000fd000088e0406 */
.L_x_179:
[--C-:B------:R-:W-:Y:S01]  /*8920*/  SHF.R.U64 R10, R6, UR7, R7.reuse ;  /* 0x00000007060a7c19 */ /* 0x100fe20008001207 */
[----:B------:R-:W-:Y:S01]  /*8930*/  ULDC.64 UR4, c[0x0][0x620] ;  /* 0x0001880000047ab9 */ /* 0x000fe20000000a00 */
[----:B------:R-:W-:Y:S01]  /*8940*/  SHF.R.U32.HI R6, RZ, UR7, R7 ;  /* 0x00000007ff067c19 */ /* 0x000fe20008011607 */
[----:B------:R-:W2:Y:S01]  /*8950*/  LDC R22, c[0x0][0x144] ;  /* 0x00005100ff167b82 */ /* 0x000ea20000000800 */
[----:B------:R-:W-:Y:S01]  /*8960*/  IADD3 R9, P1, RZ, -R10, RZ ;  /* 0x8000000aff097210 */ /* 0x000fe20007f3e0ff */
[----:B------:R-:W-:Y:S01]  /*8970*/  ULDC.64 UR8, c[0x0][0x640] ;  /* 0x0001900000087ab9 */ /* 0x000fe20000000a00 */
[----:B0-----:R-:W-:Y:S01]  /*8980*/  I2FP.F32.U32 R11, R15 ;  /* 0x0000000f000b7245 */ /* 0x001fe20000201000 */
[----:B------:R-:W-:Y:S02]  /*8990*/  ULDC UR6, c[0x0][0x608] ;  /* 0x0001820000067ab9 */ /* 0x000fe40000000800 */
[----:B------:R-:W-:Y:S01]  /*89a0*/  IMAD.X R6, RZ, RZ, ~R6, P1 ;  /* 0x000000ffff067224 */ /* 0x000fe200008e0e06 */
[----:B------:R-:W-:Y:S01]  /*89b0*/  ISETP.NE.U32.AND P1, PT, RZ, UR8, PT ;  /* 0x00000008ff007c0c */ /* 0x000fe2000bf25070 */
[----:B------:R-:W0:Y:S02]  /*89c0*/  LDC R19, c[0x0][0x148] ;  /* 0x00005200ff137b82 */ /* 0x000e240000000800 */
[----:B------:R-:W-:Y:S01]  /*89d0*/  IMAD R8, R6, UR4, RZ ;  /* 0x0000000406087c24 */ /* 0x000fe2000f8e02ff */
[----:B------:R-:W-:Y:S01]  /*89e0*/  ISETP.NE.AND.EX P1, PT, RZ, UR9, PT, P1 ;  /* 0x00000009ff007c0c */ /* 0x000fe2000bf25310 */
[----:B------:R-:W-:Y:S01]  /*89f0*/  IMAD.WIDE.U32 R6, R9, UR4, R2 ;  /* 0x0000000409067c25 */ /* 0x000fe2000f8e0002 */
[----:B------:R-:W-:-:S03]  /*8a00*/  ULDC UR4, c[0x0][0x150] ;  /* 0x0000540000047ab9 */ /* 0x000fc60000000800 */
[----:B------:R-:W-:Y:S02]  /*8a10*/  IMAD R9, R9, UR5, R8 ;  /* 0x0000000509097c24 */ /* 0x000fe4000f8e0208 */
[----:B------:R-:W-:Y:S01]  /*8a20*/  FMUL R8, R11, UR4 ;  /* 0x000000040b087c20 */ /* 0x000fe20008400000 */
[----:B------:R-:W-:Y:S01]  /*8a30*/  ULDC UR4, c[0x0][0x618] ;  /* 0x0001860000047ab9 */ /* 0x000fe20000000800 */
[----:B------:R-:W-:Y:S01]  /*8a40*/  ULDC UR5, c[0x0][0x154] ;  /* 0x0000550000057ab9 */ /* 0x000fe20000000800 */
[----:B------:R-:W-:-:S03]  /*8a50*/  IMAD.IADD R7, R7, 0x1, R9 ;  /* 0x0000000107077824 */ /* 0x000fc600078e0209 */
[----:B------:R-:W3:Y:S02]  /*8a60*/  F2I.U32.TRUNC.NTZ R8, R8 ;  /* 0x0000000800087305 */ /* 0x000ee4000020f000 */
[----:B------:R-:W-:Y:S02]  /*8a70*/  SHF.R.U64 R11, R6, UR4, R7 ;  /* 0x00000004060b7c19 */ /* 0x000fe40008001207 */
[----:B-1----:R-:W-:-:S05]  /*8a80*/  I2FP.F32.U32 R6, R0 ;  /* 0x0000000000067245 */ /* 0x002fca0000201000 */
[----:B------:R-:W-:Y:S01]  /*8a90*/  FMUL R21, R6, UR5 ;  /* 0x0000000506157c20 */ /* 0x000fe20008400000 */
[----:B------:R-:W-:Y:S01]  /*8aa0*/  SHF.R.U32.HI R6, RZ, UR4, R7 ;  /* 0x00000004ff067c19 */ /* 0x000fe20008011607 */
[----:B------:R-:W-:-:S03]  /*8ab0*/  ULDC UR4, c[0x0][0x658] ;  /* 0x0001960000047ab9 */ /* 0x000fc60000000800 */
[--C-:B------:R-:W-:Y:S01]  /*8ac0*/  SHF.R.U64 R20, R11, UR6, R6.reuse ;  /* 0x000000060b147c19 */ /* 0x100fe20008001206 */
[----:B------:R-:W1:Y:S01]  /*8ad0*/  F2I.U32.TRUNC.NTZ R21, R21 ;  /* 0x0000001500157305 */ /* 0x000e62000020f000 */
[----:B------:R-:W-:Y:S01]  /*8ae0*/  SHF.R.U32.HI R7, RZ, UR6, R6 ;  /* 0x00000006ff077c19 */ /* 0x000fe20008011606 */
[----:B---3--:R-:W-:-:S03]  /*8af0*/  IMAD.MOV R8, RZ, RZ, -R8 ;  /* 0x000000ffff087224 */ /* 0x008fc600078e0a08 */
[----:B------:R-:W-:Y:S01]  /*8b00*/  SHF.R.U64 R18, R20, UR4, R7 ;  /* 0x0000000414127c19 */ /* 0x000fe20008001207 */
[----:B--2---:R-:W-:Y:S01]  /*8b10*/  IMAD R15, R22, R8, R15 ;  /* 0x00000008160f7224 */ /* 0x004fe200078e020f */
[----:B------:R-:W-:-:S03]  /*8b20*/  SHF.R.U32.HI R23, RZ, UR4, R7 ;  /* 0x00000004ff177c19 */ /* 0x000fc60008011607 */
[----:B------:R-:W-:Y:S02]  /*8b30*/  IMAD.MOV.U32 R6, RZ, RZ, R18 ;  /* 0x000000ffff067224 */ /* 0x000fe400078e0012 */
[----:B------:R-:W-:Y:S01]  /*8b40*/  IMAD.MOV.U32 R7, RZ, RZ, R23 ;  /* 0x000000ffff077224 */ /* 0x000fe200078e0017 */
[----:B-1----:R-:W-:Y:S06]  /*8b50*/  @!P1 BRA `(.L_x_180) ;  /* 0x0000000000289947 */ /* 0x002fec0003800000 */
[----:B------:R-:W-:Y:S02]  /*8b60*/  ULDC UR4, c[0x0][0x64c] ;  /* 0x0001930000047ab9 */ /* 0x000fe40000000800 */
[----:B------:R-:W-:-:S05]  /*8b70*/  IADD3 R7, P1, R18, UR4, RZ ;  /* 0x0000000412077c10 */ /* 0x000fca000ff3e0ff */
[----:B------:R-:W-:-:S04]  /*8b80*/  IMAD.X R23, RZ, RZ, R23, P1 ;  /* 0x000000ffff177224 */ /* 0x000fc800008e0617 */
[----:B------:R-:W-:-:S04]  /*8b90*/  IMAD.WIDE.U32 R8, R23, UR8, RZ ;  /* 0x0000000817087c25 */ /* 0x000fc8000f8e00ff */
[----:B------:R-:W-:-:S04]  /*8ba0*/  IMAD.WIDE.U32 R8, P1, R7, UR9, R8 ;  /* 0x0000000907087c25 */ /* 0x000fc8000f820008 */
[----:B------:R-:W-:-:S04]  /*8bb0*/  IMAD.WIDE.U32 R6, R7, UR8, RZ ;  /* 0x0000000807067c25 */ /* 0x000fc8000f8e00ff */
[----:B------:R-:W-:Y:S01]  /*8bc0*/  IMAD.MOV.U32 R6, RZ, RZ, R9 ;  /* 0x000000ffff067224 */ /* 0x000fe200078e0009 */
[----:B------:R-:W-:Y:S01]  /*8bd0*/  IADD3 RZ, P3, R7, R8, RZ ;  /* 0x0000000807ff7210 */ /* 0x000fe20007f7e0ff */
[----:B------:R-:W-:-:S04]  /*8be0*/  IMAD.X R7, RZ, RZ, RZ, P1 ;  /* 0x000000ffff077224 */ /* 0x000fc800008e06ff */
[----:B------:R-:W-:-:S08]  /*8bf0*/  IMAD.WIDE.U32.X R6, R23, UR9, R6, P3 ;  /* 0x0000000917067c25 */ /* 0x000fd000098e0406 */
.L_x_180:
[----:B------:R-:W-:Y:S01]  /*8c00*/  ULDC UR4, c[0x0][0x648] ;  /* 0x0001920000047ab9 */ /* 0x000fe20000000800 */
[----:B------:R-:W-:Y:S01]  /*8c10*/  LOP3.LUT R20, R20, UR17, RZ, 0xc0, !PT ;  /* 0x0000001114147c12 */ /* 0x000fe2000f8ec0ff */
[----:B------:R-:W-:Y:S01]  /*8c20*/  IMAD.MOV R21, RZ, RZ, -R21 ;  /* 0x000000ffff157224 */ /* 0x000fe200078e0a15 */
[----:B------:R-:W-:Y:S01]  /*8c30*/  SHF.R.U64 R7, R6, UR4, R7 ;  /* 0x0000000406077c19 */ /* 0x000fe20008001207 */
[----:B------:R-:W-:Y:S01]  /*8c40*/  ULDC UR4, c[0x0][0x638] ;  /* 0x00018e0000047ab9 */ /* 0x000fe20000000800 */
[----:B------:R-:W-:Y:S01]  /*8c50*/  ULDC UR5, c[0x0][0x610] ;  /* 0x0001840000057ab9 */ /* 0x000fe20000000800 */
[----:B0-----:R-:W-:Y:S02]  /*8c60*/  @P2 IMAD R15, R19, R21, R0 ;  /* 0x00000015130f2224 */ /* 0x001fe400078e0200 */
[----:B------:R-:W-:Y:S02]  /*8c70*/  IMAD.MOV R9, RZ, RZ, -R7 ;  /* 0x000000ffff097224 */ /* 0x000fe400078e0a07 */
[----:B------:R-:W-:Y:S01]  /*8c80*/  IMAD R20, R7, UR18, R20 ;  /* 0x0000001207147c24 */ /* 0x000fe2000f8e0214 */
[----:B------:R-:W-:Y:S01]  /*8c90*/  LOP3.LUT R7, R11, UR16, RZ, 0xc0, !PT ;  /* 0x000000100b077c12 */ /* 0x000fe2000f8ec0ff */
[----:B------:R-:W-:Y:S01]  /*8ca0*/  IMAD R18, R9, UR4, R18 ;  /* 0x0000000409127c24 */ /* 0x000fe2000f8e0212 */
[----:B------:R-:W-:Y:S01]  /*8cb0*/  ULDC UR4, c[0x0][0x600] ;  /* 0x0001800000047ab9 */ /* 0x000fe20000000800 */
[----:B------:R-:W-:-:S02]  /*8cc0*/  IMAD R11, R20, UR5, R15 ;  /* 0x00000005140b7c24 */ /* 0x000fc4000f8e020f */
[----:B------:R-:W-:Y:S02]  /*8cd0*/  IMAD R18, R18, UR4, R7 ;  /* 0x0000000412127c24 */ /* 0x000fe4000f8e0207 */
[----:B------:R-:W-:Y:S02]  /*8ce0*/  IMAD.MOV.U32 R0, RZ, RZ, 0x1 ;  /* 0x00000001ff007424 */ /* 0x000fe400078e00ff */
[----:B------:R-:W-:Y:S01]  /*8cf0*/  IMAD.MOV.U32 R6, RZ, RZ, R10 ;  /* 0x000000ffff067224 */ /* 0x000fe200078e000a */
[----:B------:R-:W-:Y:S02]  /*8d00*/  SEL R15, R18, R11, !P2 ;  /* 0x0000000b120f7207 */ /* 0x000fe40005000000 */
[----:B------:R-:W-:-:S07]  /*8d10*/  SEL R11, R11, R18, !P2 ;  /* 0x000000120b0b7207 */ /* 0x000fce0005000000 */
.L_x_178:
[----:B------:R-:W-:Y:S05]  /*8d20*/  BSYNC B1 ;  /* 0x0000000000017941 */ /* 0x000fea0003800000 */
.L_x_177:
[----:B------:R-:W-:-:S13]  /*8d30*/  LOP3.LUT P1, RZ, R0, 0xff, RZ, 0xc0, !PT ;  /* 0x000000ff00ff7812 */ /* 0x000fda000782c0ff */
[----:B------:R-:W-:Y:S05]  /*8d40*/  @P1 BRA `(.L_x_181) ;  /* 0xfffffff400501947 */ /* 0x000fea000383ffff */
[----:B------:R-:W-:Y:S05]  /*8d50*/  BSYNC B0 ;  /* 0x0000000000007941 */ /* 0x000fea0003800000 */
.L_x_169:
[----:B------:R-:W-:-:S03]  /*8d60*/  UMOV UR4, 0xffffffff ;  /* 0xffffffff00047882 */ /* 0x000fc60000000000 */
[----:B------:R-:W-:Y:S05]  /*8d70*/  BRA.DIV UR4, `(.L_x_182) ;  /* 0x0000000204d47947 */ /* 0x000fea000b800000 */
[----:B------:R-:W-:-:S13]  /*8d80*/  ELECT P0, URZ, PT ;  /* 0x00000000003f782f */ /* 0x000fda0003800000 */
.L_x_194:
[----:B------:R-:W-:Y:S04]  /*8d90*/  BSSY B0, `(.L_x_183) ;  /* 0x0000019000007945 */ /* 0x000fe80003800000 */
[----:B------:R-:W-:Y:S05]  /*8da0*/  @!P0 BRA `(.L_x_184) ;  /* 0x00000000005c8947 */ /* 0x000fea0003800000 */
[----:B------:R-:W-:-:S04]  /*8db0*/  LOP3.LUT R4, R4, 0x2, RZ, 0xfc, !PT ;  /* 0x0000000204047812 */ /* 0x000fc800078efcff */
[----:B------:R-:W-:-:S13]  /*8dc0*/  ISETP.NE.AND P0, PT, R4, 0x3, PT ;  /* 0x000000030400780c */ /* 0x000fda0003f05270 */
[----:B------:R-:W-:Y:S05]  /*8dd0*/  @!P0 BRA `(.L_x_185) ;  /* 0x0000000000048947 */ /* 0x000fea0003800000 */
[----:B------:R-:W-:Y:S01]  /*8de0*/  BPT.TRAP 0x1 ;  /* 0x000000040000795c */ /* 0x000fe20000300000 */
.L_x_185:
[----:B------:R-:W0:Y:S01]  /*8df0*/  S2R R3, SR_CgaCtaId ;  /* 0x0000000000037919 */ /* 0x000e220000008800 */
[----:B------:R-:W-:Y:S02]  /*8e00*/  MOV R0, 0x400 ;  /* 0x0000040000007802 */ /* 0x000fe40000000f00 */
[----:B------:R-:W-:Y:S02]  /*8e10*/  SHF.L.U32 R2, R12, 0x1f, RZ ;  /* 0x0000001f0c027819 */ /* 0x000fe400000006ff */
[----:B0-----:R-:W-:-:S05]  /*8e20*/  LEA R0, R3, R0, 0x18 ;  /* 0x0000000003007211 */ /* 0x001fca00078ec0ff */
[----:B------:R-:W-:-:S04]  /*8e30*/  VIADD R0, R0, 0x10 ;  /* 0x0000001000007836 */ /* 0x000fc80000000000 */
[C---:B------:R-:W-:Y:S02]  /*8e40*/  IMAD R7, R5.reuse, 0x8, R0 ;  /* 0x0000000805077824 */ /* 0x040fe400078e0200 */
[----:B------:R-:W-:Y:S02]  /*8e50*/  VIADD R5, R5, 0x1 ;  /* 0x0000000105057836 */ /* 0x000fe40000000000 */
[----:B------:R-:W0:Y:S03]  /*8e60*/  SYNCS.PHASECHK.TRANS64.TRYWAIT P0, [R7+URZ], R2 ;  /* 0x00000002070075a7 */ /* 0x000e26000800017f */
[----:B------:R-:W-:-:S04]  /*8e70*/  ISETP.NE.AND P1, PT, R5, 0x2, PT ;  /* 0x000000020500780c */ /* 0x000fc80003f25270 */
[----:B------:R-:W-:Y:S02]  /*8e80*/  SEL R3, RZ, 0x1, P1 ;  /* 0x00000001ff037807 */ /* 0x000fe40000800000 */
[----:B------:R-:W-:Y:S02]  /*8e90*/  SEL R5, R5, RZ, P1 ;  /* 0x000000ff05057207 */ /* 0x000fe40000800000 */
[----:B------:R-:W-:Y:S01]  /*8ea0*/  LOP3.LUT R3, R12, R3, RZ, 0x3c, !PT ;  /* 0x000000030c037212 */ /* 0x000fe200078e3cff */
[----:B0-----:R-:W-:Y:S06]  /*8eb0*/  @!P0 BRA `(.L_x_186) ;  /* 0x0000000000a88947 */ /* 0x001fec0003800000 */
.L_x_195:
[----:B------:R-:W-:Y:S01]  /*8ec0*/  IMAD R5, R5, 0x8, R0 ;  /* 0x0000000805057824 */ /* 0x000fe200078e0200 */
[----:B------:R-:W-:-:S07]  /*8ed0*/  SHF.L.U32 R0, R3, 0x1f, RZ ;  /* 0x0000001f03007819 */ /* 0x000fce00000006ff */
.L_x_187:
[----:B-1----:R1:W2:Y:S02]  /*8ee0*/  SYNCS.PHASECHK.TRANS64.TRYWAIT P0, [R5+URZ], R0 ;  /* 0x00000000050075a7 */ /* 0x0022a4000800017f */
[----:B--2---:R-:W-:Y:S05]  /*8ef0*/  @!P0 NANOSLEEP.SYNCS 0x989680 ;  /* 0x009896800000895d */ /* 0x004fea0003900000 */
[----:B------:R-:W2:Y:S02]  /*8f00*/  @!P0 SYNCS.PHASECHK.TRANS64 P0, [R5+URZ], R0 ;  /* 0x00000000050085a7 */ /* 0x000ea4000800007f */
[----:B--2---:R-:W-:Y:S05]  /*8f10*/  @!P0 BRA `(.L_x_187) ;  /* 0xfffffffc00f08947 */ /* 0x004fea000383ffff */
.L_x_184:
[----:B------:R-:W-:Y:S05]  /*8f20*/  BSYNC B0 ;  /* 0x0000000000007941 */ /* 0x000fea0003800000 */
.L_x_183:
[----:B------:R-:W-:Y:S05]  /*8f30*/  EXIT ;  /* 0x000000000000794d */ /* 0x000fea0003800000 */
.L_x_17:
[----:B-1----:R-:W-:-:S04]  /*8f40*/  IMAD.U32 R11, RZ, RZ, UR6 ;  /* 0x00000006ff0b7e24 */ /* 0x002fc8000f8e00ff */
[----:B------:R1:W4:Y:S03]  /*8f50*/  SYNCS.PHASECHK.TRANS64.TRYWAIT P0, [R11+URZ], R10 ;  /* 0x0000000a0b0075a7 */ /* 0x000326000800017f */
[----:B----4-:R-:W-:Y:S05]  /*8f60*/  @!P0 NANOSLEEP.SYNCS 0x989680 ;  /* 0x009896800000895d */ /* 0x010fea0003900000 */
[----:B------:R-:W4:Y:S02]  /*8f70*/  @!P0 SYNCS.PHASECHK.TRANS64 P0, [R11+URZ], R10 ;  /* 0x0000000a0b0085a7 */ /* 0x000f24000800007f */
[----:B----4-:R-:W-:Y:S05]  /*8f80*/  @!P0 BRA `(.L_x_17) ;  /* 0xfffffffc00ec8947 */ /* 0x010fea000383ffff */
[----:B------:R-:W-:Y:S05]  /*8f90*/  BRA `(.L_x_16) ;  /* 0xffffff84005c7947 */ /* 0x000fea000383ffff */
.L_x_23:
[----:B-1----:R-:W-:-:S04]  /*8fa0*/  IMAD.U32 R140, RZ, RZ, UR12 ;  /* 0x0000000cff8c7e24 */ /* 0x002fc8000f8e00ff */
[----:B------:R1:W4:Y:S03]  /*8fb0*/  SYNCS.PHASECHK.TRANS64.TRYWAIT P0, [R140+URZ], R11 ;  /* 0x0000000b8c0075a7 */ /* 0x000326000800017f */
[----:B----4-:R-:W-:Y:S05]  /*8fc0*/  @!P0 NANOSLEEP.SYNCS 0x989680 ;  /* 0x009896800000895d */ /* 0x010fea0003900000 */
[----:B------:R-:W4:Y:S02]  /*8fd0*/  @!P0 SYNCS.PHASECHK.TRANS64 P0, [R140+URZ], R11 ;  /* 0x0000000b8c0085a7 */ /* 0x000f24000800007f */
[----:B----4-:R-:W-:Y:S05]  /*8fe0*/  @!P0 BRA `(.L_x_23) ;  /* 0xfffffffc00ec8947 */ /* 0x010fea000383ffff */
[----:B------:R-:W-:Y:S05]  /*8ff0*/  BRA `(.L_x_22) ;  /* 0xffffff8c008c7947 */ /* 0x000fea000383ffff */
.L_x_170:
[----:B------:R-:W-:Y:S01]  /*9000*/  BSSY B1, `(.L_x_188) ;  /* 0x0000006000017945 */ /* 0x000fe20003800000 */
[----:B------:R-:W-:-:S07]  /*9010*/  IMAD.MOV.U32 R0, RZ, RZ, -0x1 ;  /* 0xffffffffff007424 */ /* 0x000fce00078e00ff */
[----:B------:R-:W-:Y:S05]  /*9020*/  WARPSYNC.COLLECTIVE R0, `(.L_x_189) ;  /* 0x00000000000c7348 */ /* 0x000fea0003c00000 */
[----:B------:R-:W-:Y:S02]  /*9030*/  ELECT P1, UR62, PT ;  /* 0x00000000003e782f */ /* 0x000fe40003820000 */
[----:B------:R-:W-:Y:S01]  /*9040*/  MOV R0, UR62 ;  /* 0x0000003e00007c02 */ /* 0x000fe20008000f00 */
[----:B------:R-:W-:Y:S10]  /*9050*/  ENDCOLLECTIVE ;  /* 0x000000000000791b */ /* 0x000ff40003800000 */
.L_x_189:
[----:B------:R-:W-:Y:S05]  /*9060*/  BSYNC B1 ;  /* 0x0000000000017941 */ /* 0x000fea0003800000 */
.L_x_188:
[----:B------:R-:W-:Y:S05]  /*9070*/  BRA `(.L_x_190) ;  /* 0xfffffff000907947 */ /* 0x000fea000383ffff */
.L_x_173:
[----:B-1----:R1:W2:Y:S02]  /*9080*/  SYNCS.PHASECHK.TRANS64.TRYWAIT P1, [R18+URZ+0x10], R9 ;  /* 0x00001009120075a7 */ /* 0x0022a4000802017f */
[----:B--2---:R-:W-:Y:S05]  /*9090*/  @!P1 NANOSLEEP.SYNCS 0x989680 ;  /* 0x009896800000995d */ /* 0x004fea0003900000 */
[----:B------:R-:W2:Y:S02]  /*90a0*/  @!P1 SYNCS.PHASECHK.TRANS64 P1, [R18+URZ+0x10], R9 ;  /* 0x00001009120095a7 */ /* 0x000ea4000802007f */
[----:B--2---:R-:W-:Y:S05]  /*90b0*/  @!P1 BRA `(.L_x_173) ;  /* 0xfffffffc00f09947 */ /* 0x004fea000383ffff */
[----:B------:R-:W-:Y:S05]  /*90c0*/  BRA `(.L_x_191) ;  /* 0xfffffff000c47947 */ /* 0x000fea000383ffff */
.L_x_182:
[----:B------:R-:W-:Y:S01]  /*90d0*/  BSSY B0, `(.L_x_192) ;  /* 0x0000006000007945 */ /* 0x000fe20003800000 */
[----:B------:R-:W-:-:S07]  /*90e0*/  IMAD.MOV.U32 R0, RZ, RZ, -0x1 ;  /* 0xffffffffff007424 */ /* 0x000fce00078e00ff */
[----:B------:R-:W-:Y:S05]  /*90f0*/  WARPSYNC.COLLECTIVE R0, `(.L_x_193) ;  /* 0x00000000000c7348 */ /* 0x000fea0003c00000 */
[----:B------:R-:W-:Y:S02]  /*9100*/  ELECT P1, UR62, PT ;  /* 0x00000000003e782f */ /* 0x000fe40003820000 */
[----:B------:R-:W-:Y:S01]  /*9110*/  MOV R0, UR62 ;  /* 0x0000003e00007c02 */ /* 0x000fe20008000f00 */
[----:B------:R-:W-:Y:S10]  /*9120*/  ENDCOLLECTIVE ;  /* 0x000000000000791b */ /* 0x000ff40003800000 */
.L_x_193:
[----:B------:R-:W-:Y:S05]  /*9130*/  BSYNC B0 ;  /* 0x0000000000007941 */ /* 0x000fea0003800000 */
.L_x_192:
[----:B------:R-:W-:Y:S01]  /*9140*/  PLOP3.LUT P0, PT, P1, PT, PT, 0x80, 0x0 ;  /* 0x000000000000781c */ /* 0x000fe20000f0f070 */
[----:B------:R-:W-:-:S12]  /*9150*/  BRA `(.L_x_194) ;  /* 0xfffffffc000c7947 */ /* 0x000fd8000383ffff */
.L_x_186:
[----:B0-----:R0:W1:Y:S02]  /*9160*/  SYNCS.PHASECHK.TRANS64.TRYWAIT P0, [R7+URZ], R2 ;  /* 0x00000002070075a7 */ /* 0x001064000800017f */
[----:B-1----:R-:W-:Y:S05]  /*9170*/  @!P0 NANOSLEEP.SYNCS 0x989680 ;  /* 0x009896800000895d */ /* 0x002fea0003900000 */
[----:B------:R-:W1:Y:S02]  /*9180*/  @!P0 SYNCS.PHASECHK.TRANS64 P0, [R7+URZ], R2 ;  /* 0x00000002070085a7 */ /* 0x000e64000800007f */
[----:B-1----:R-:W-:Y:S05]  /*9190*/  @!P0 BRA `(.L_x_186) ;  /* 0xfffffffc00f08947 */ /* 0x002fea000383ffff */
[----:B------:R-:W-:Y:S05]  /*91a0*/  BRA `(.L_x_195) ;  /* 0xfffffffc00447947 */ /* 0x000fea000383ffff */
.L_x_196:
[----:B------:R-:W-:-:S00]  /*91b0*/  BRA `(.L_x_196) ;  /* 0xfffffffc00fc7947 */ /* 0x000fc0000383ffff */
[----:B------:R-:W-:-:S00]  /*91c0*/  NOP ;  /* 0x0000000000007918 */ /* 0x000fc00000000000 */
        /* <DEDUP_REMOVED lines=11> */
.L_x_197:


//--------------------- .nv.shared._ZN7cutlass13device_kernelINS_4gemm6kernel13GemmUniversalIN4cute5tupleIJiiiiEEENS1_10collective13CollectiveMmaINS1_37MainloopSm90TmaGmmaWarpSpecializedFP8ILi2ENS5_IJNS4_1CILi1EEESB_SB_EEENS1_35KernelTmaWarpSpecializedCooperativeEEENS5_IJNSA_ILi128EEESF_NSA_ILi32EEEEEENS_12float_e4m3_tENS5_IJlSB_lEEESI_SJ_NS4_8TiledMMAINS4_8MMA_AtomIJNS4_4SM904GMMA31MMA_64x128x32_F32E4M3E4M3_SS_TNILNSN_7ScaleInE1ELSP_1EEEEEENS4_6LayoutINS5_IJNSA_ILi2EEESB_SB_EEENS5_IJSB_NSA_ILi0EEESV_EEEEENS5_IJNS4_10UnderscoreESY_SY_EEEEENS4_13SM90_TMA_LOADENS4_14ComposedLayoutINS4_7SwizzleILi1ELi4ELi3EEENS4_18smem_ptr_flag_bitsILi8EEENSS_INS5_IJNSA_ILi8EEESG_EEENS5_IJSG_SB_EEEEEEEvNS4_8identityES11_S1B_vS1C_EENS_8epilogue10collective6detail29Sm90TmaWarpSpecializedAdapterINS1F_15DefaultEpilogueISI_SJ_SJ_NS1E_6thread17LinearCombinationISI_Li1EffLNS1J_9ScaleType4KindE0ELNS_15FloatRoundStyleE2ESI_EENS1_15EpilogueDefaultEEEEEvvEEEEvNT_6ParamsE --------------------------
	.section	.nv.shared._ZN7cutlass13device_kernelINS_4gemm6kernel13GemmUniversalIN4cute5tupleIJiiiiEEENS1_10collective13CollectiveMmaINS1_37MainloopSm90TmaGmmaWarpSpecializedFP8ILi2ENS5_IJNS4_1CILi1EEESB_SB_EEENS1_35KernelTmaWarpSpecializedCooperativeEEENS5_IJNSA_ILi128EEESF_NSA_ILi32EEEEEENS_12float_e4m3_tENS5_IJlSB_lEEESI_SJ_NS4_8TiledMMAINS4_8MMA_AtomIJNS4_4SM904GMMA31MMA_64x128x32_F32E4M3E4M3_SS_TNILNSN_7ScaleInE1ELSP_1EEEEEENS4_6LayoutINS5_IJNSA_ILi2EEESB_SB_EEENS5_IJSB_NSA_ILi0EEESV_EEEEENS5_IJNS4_10UnderscoreESY_SY_EEEEENS4_13SM90_TMA_LOADENS4_14ComposedLayoutINS4_7SwizzleILi1ELi4ELi3EEENS4_18smem_ptr_flag_bitsILi8EEENSS_INS5_IJNSA_ILi8EEESG_EEENS5_IJSG_SB_EEEEEEEvNS4_8identityES11_S1B_vS1C_EENS_8epilogue10collective6detail29Sm90TmaWarpSpecializedAdapterINS1F_15DefaultEpilogueISI_SJ_SJ_NS1E_6thread17LinearCombinationISI_Li1EffLNS1J_9ScaleType4KindE0ELNS_15FloatRoundStyleE2ESI_EENS1_15EpilogueDefaultEEEEEvvEEEEvNT_6ParamsE,"aw",@nobits
	.sectionflags	@""
	.align	16
	.zero		1024


//--------------------- .nv.shared.reserved.0     --------------------------
	.section	.nv.shared.reserved.0,"aw",@nobits
	.weak		__nv_reservedSMEM_offset_0_alias
	.size		__nv_reservedSMEM_offset_0_alias, 0, 0
	.other		__nv_reservedSMEM_offset_0_alias,@"STO_CUDA_RESERVED_SHARED STV_DEFAULT"
__nv_reservedSMEM_offset_0_alias:
	.zero		0


//--------------------- .nv.global                --------------------------
	.section	.nv.global,"aw",@nobits
.nv.global:
	.type		_ZN40_INTERNAL_204d2ba9_4_k_cu_61e5fc48_232134cute1_E,@object
	.size		_ZN40_INTERNAL_204d2ba9_4_k_cu_61e5fc48_232134cute1_E,(_ZN40_INTERNAL_204d2ba9_4_k_cu_61e5fc48_232134cuda3std3__45__cpo6cbeginE - _ZN40_INTERNAL_204d2ba9_4_k_cu_61e5fc48_232134cute1_E)
_ZN40_INTERNAL_204d2ba9_4_k_cu_61e5fc48_232134cute1_E:
	.zero		1
	.type		_ZN40_INTERNAL_204d2ba9_4_k_cu_61e5fc48_232134cuda3std3__45__cpo6cbeginE,@object
	.size		_ZN40_INTERNAL_204d2ba9_4_k_cu_61e5fc48_232134cuda3std3__45__cpo6cbeginE,(_ZN40_INTERNAL_204d2ba9_4_k_cu_61e5fc48_232134cuda3std3__48in_placeE - _ZN40_INTERNAL_204d2ba9_4_k_cu_61e5fc48_232134cuda3std3__45__cpo6cbeginE)
_ZN40_INTERNAL_204d2ba9_4_k_cu_61e5fc48_232134cuda3std3__45__cpo6cbeginE:
	.zero		1
	.type		_ZN40_INTERNAL_204d2ba9_4_k_cu_61e5fc48_232134cuda3std3__48in_placeE,@object
	.size		_ZN40_INTERNAL_204d2ba9_4_k_cu_61e5fc48_232134cuda3std3__48in_placeE,(_ZN40_INTERNAL_204d2ba9_4_k_cu_61e5fc48_232134cuda3std6ranges3__45__cpo9iter_moveE - _ZN40_INTERNAL_204d2ba9_4_k_cu_61e5fc48_232134cuda3std3__48in_placeE)
_ZN40_INTERNAL_204d2ba9_4_k_cu_61e5fc48_232134cuda3std3__48in_placeE:
	.zero		1
	.type		_ZN40_INTERNAL_204d2ba9_4_k_cu_61e5fc48_232134cuda3std6ranges3__45__cpo9iter_moveE,@object
	.size		_ZN40_INTERNAL_204d2ba9_4_k_cu_61e5fc48_232134cuda3std6ranges3__45__cpo9iter_moveE,(_ZN40_INTERNAL_204d2ba9_4_k_cu_61e5fc48_232134cuda3std3__45__cpo5beginE - _ZN40_INTERNAL_204d2ba9_4_k_cu_61e5fc48_232134cuda3std6ranges3__45__cpo9iter_moveE)
_ZN40_INTERNAL_204d2ba9_4_k_cu_61e5fc48_232134cuda3std6ranges3__45__cpo9iter_moveE:
	.zero		1
	.type		_ZN40_INTERNAL_204d2ba9_4_k_cu_61e5fc48_232134cuda3std3__45__cpo5beginE,@object
	.size		_ZN40_INTERNAL_204d2ba9_4_k_cu_61e5fc48_232134cuda3std3__45__cpo5beginE,(_ZN40_INTERNAL_204d2ba9_4_k_cu_61e5fc48_232134cuda3std3__442_GLOBAL__N__204d2ba9_4_k_cu_61e5fc48_232136ignoreE - _ZN40_INTERNAL_204d2ba9_4_k_cu_61e5fc48_232134cuda3std3__45__cpo5beginE)
_ZN40_INTERNAL_204d2ba9_4_k_cu_61e5fc48_232134cuda3std3__45__cpo5beginE:
	.zero		1
	.type		_ZN40_INTERNAL_204d2ba9_4_k_cu_61e5fc48_232134cuda3std3__442_GLOBAL__N__204d2ba9_4_k_cu_61e5fc48_232136ignoreE,@object
	.size		_ZN40_INTERNAL_204d2ba9_4_k_cu_61e5fc48_232134cuda3std3__442_GLOBAL__N__204d2ba9_4_k_cu_61e5fc48_232136ignoreE,(_ZN40_INTERNAL_204d2ba9_4_k_cu_61e5fc48_232134cute7productE - _ZN40_INTERNAL_204d2ba9_4_k_cu_61e5fc48_232134cuda3std3__442_GLOBAL__N__204d2ba9_4_k_cu_61e5fc48_232136ignoreE)
_ZN40_INTERNAL_204d2ba9_4_k_cu_61e5fc48_232134cuda3std3__442_GLOBAL__N__204d2ba9_4_k_cu_61e5fc48_232136ignoreE:
	.zero		1
	.type		_ZN40_INTERNAL_204d2ba9_4_k_cu_61e5fc48_232134cute7productE,@object
	.size		_ZN40_INTERNAL_204d2ba9_4_k_cu_61e5fc48_232134cute7productE,(_ZN40_INTERNAL_204d2ba9_4_k_cu_61e5fc48_232134cuda3std3__45__cpo3endE - _ZN40_INTERNAL_204d2ba9_4_k_cu_61e5fc48_232134cute7productE)
_ZN40_INTERNAL_204d2ba9_4_k_cu_61e5fc48_232134cute7productE:
	.zero		1
	.type		_ZN40_INTERNAL_204d2ba9_4_k_cu_61e5fc48_232134cuda3std3__45__cpo3endE,@object
	.size		_ZN40_INTERNAL_204d2ba9_4_k_cu_61e5fc48_232134cuda3std3__45__cpo3endE,(_ZN40_INTERNAL_204d2ba9_4_k_cu_61e5fc48_232134cuda3std3__419piecewise_constructE - _ZN40_INTERNAL_204d2ba9_4_k_cu_61e5fc48_232134cuda3std3__45__cpo3endE)
_ZN40_INTERNAL_204d2ba9_4_k_cu_61e5fc48_232134cuda3std3__45__cpo3endE:
	.zero		1
	.type		_ZN40_INTERNAL_204d2ba9_4_k_cu_61e5fc48_232134cuda3std3__419piecewise_constructE,@object
	.size		_ZN40_INTERNAL_204d2ba9_4_k_cu_61e5fc48_232134cuda3std3__419piecewise_constructE,(_ZN40_INTERNAL_204d2ba9_4_k_cu_61e5fc48_232134cuda3std3__45__cpo4cendE - _ZN40_INTERNAL_204d2ba9_4_k_cu_61e5fc48_232134cuda3std3__419piecewise_constructE)
_ZN40_INTERNAL_204d2ba9_4_k_cu_61e5fc48_232134cuda3std3__419piecewise_constructE:
	.zero		1
	.type		_ZN40_INTERNAL_204d2ba9_4_k_cu_61e5fc48_232134cuda3std3__45__cpo4cendE,@object
	.size		_ZN40_INTERNAL_204d2ba9_4_k_cu_61e5fc48_232134cuda3std3__45__cpo4cendE,(_ZN40_INTERNAL_204d2ba9_4_k_cu_61e5fc48_232134cuda3std6ranges3__45__cpo4swapE - _ZN40_INTERNAL_204d2ba9_4_k_cu_61e5fc48_232134cuda3std3__45__cpo4cendE)
_ZN40_INTERNAL_204d2ba9_4_k_cu_61e5fc48_232134cuda3std3__45__cpo4cendE:
	.zero		1
	.type		_ZN40_INTERNAL_204d2ba9_4_k_cu_61e5fc48_232134cuda3std6ranges3__45__cpo4swapE,@object
	.size		_ZN40_INTERNAL_204d2ba9_4_k_cu_61e5fc48_232134cuda3std6ranges3__45__cpo4swapE,(.L_7 - _ZN40_INTERNAL_204d2ba9_4_k_cu_61e5fc48_232134cuda3std6ranges3__45__cpo4swapE)
_ZN40_INTERNAL_204d2ba9_4_k_cu_61e5fc48_232134cuda3std6ranges3__45__cpo4swapE:
	.zero		1
.L_7:


//--------------------- .nv.constant0._ZN7cutlass13device_kernelINS_4gemm6kernel13GemmUniversalIN4cute5tupleIJiiiiEEENS1_10collective13CollectiveMmaINS1_37MainloopSm90TmaGmmaWarpSpecializedFP8ILi2ENS5_IJNS4_1CILi1EEESB_SB_EEENS1_35KernelTmaWarpSpecializedCooperativeEEENS5_IJNSA_ILi128EEESF_NSA_ILi32EEEEEENS_12float_e4m3_tENS5_IJlSB_lEEESI_SJ_NS4_8TiledMMAINS4_8MMA_AtomIJNS4_4SM904GMMA31MMA_64x128x32_F32E4M3E4M3_SS_TNILNSN_7ScaleInE1ELSP_1EEEEEENS4_6LayoutINS5_IJNSA_ILi2EEESB_SB_EEENS5_IJSB_NSA_ILi0EEESV_EEEEENS5_IJNS4_10UnderscoreESY_SY_EEEEENS4_13SM90_TMA_LOADENS4_14ComposedLayoutINS4_7SwizzleILi1ELi4ELi3EEENS4_18smem_ptr_flag_bitsILi8EEENSS_INS5_IJNSA_ILi8EEESG_EEENS5_IJSG_SB_EEEEEEEvNS4_8identityES11_S1B_vS1C_EENS_8epilogue10collective6detail29Sm90TmaWarpSpecializedAdapterINS1F_15DefaultEpilogueISI_SJ_SJ_NS1E_6thread17LinearCombinationISI_Li1EffLNS1J_9ScaleType4KindE0ELNS_15FloatRoundStyleE2ESI_EENS1_15EpilogueDefaultEEEEEvvEEEEvNT_6ParamsE --------------------------
	.section	.nv.constant0._ZN7cutlass13device_kernelINS_4gemm6kernel13GemmUniversalIN4cute5tupleIJiiiiEEENS1_10collective13CollectiveMmaINS1_37MainloopSm90TmaGmmaWarpSpecializedFP8ILi2ENS5_IJNS4_1CILi1EEESB_SB_EEENS1_35KernelTmaWarpSpecializedCooperativeEEENS5_IJNSA_ILi128EEESF_NSA_ILi32EEEEEENS_12float_e4m3_tENS5_IJlSB_lEEESI_SJ_NS4_8TiledMMAINS4_8MMA_AtomIJNS4_4SM904GMMA31MMA_64x128x32_F32E4M3E4M3_SS_TNILNSN_7ScaleInE1ELSP_1EEEEEENS4_6LayoutINS5_IJNSA_ILi2EEESB_SB_EEENS5_IJSB_NSA_ILi0EEESV_EEEEENS5_IJNS4_10UnderscoreESY_SY_EEEEENS4_13SM90_TMA_LOADENS4_14ComposedLayoutINS4_7SwizzleILi1ELi4ELi3EEENS4_18smem_ptr_flag_bitsILi8EEENSS_INS5_IJNSA_ILi8EEESG_EEENS5_IJSG_SB_EEEEEEEvNS4_8identityES11_S1B_vS1C_EENS_8epilogue10collective6detail29Sm90TmaWarpSpecializedAdapterINS1F_15DefaultEpilogueISI_SJ_SJ_NS1E_6thread17LinearCombinationISI_Li1EffLNS1J_9ScaleType4KindE0ELNS_15FloatRoundStyleE2ESI_EENS1_15EpilogueDefaultEEEEEvvEEEEvNT_6ParamsE,"a",@progbits
	.sectionflags	@""
	.align	4
.nv.constant0._ZN7cutlass13device_kernelINS_4gemm6kernel13GemmUniversalIN4cute5tupleIJiiiiEEENS1_10collective13CollectiveMmaINS1_37MainloopSm90TmaGmmaWarpSpecializedFP8ILi2ENS5_IJNS4_1CILi1EEESB_SB_EEENS1_35KernelTmaWarpSpecializedCooperativeEEENS5_IJNSA_ILi128EEESF_NSA_ILi32EEEEEENS_12float_e4m3_tENS5_IJlSB_lEEESI_SJ_NS4_8TiledMMAINS4_8MMA_AtomIJNS4_4SM904GMMA31MMA_64x128x32_F32E4M3E4M3_SS_TNILNSN_7ScaleInE1ELSP_1EEEEEENS4_6LayoutINS5_IJNSA_ILi2EEESB_SB_EEENS5_IJSB_NSA_ILi0EEESV_EEEEENS5_IJNS4_10UnderscoreESY_SY_EEEEENS4_13SM90_TMA_LOADENS4_14ComposedLayoutINS4_7SwizzleILi1ELi4ELi3EEENS4_18smem_ptr_flag_bitsILi8EEENSS_INS5_IJNSA_ILi8EEESG_EEENS5_IJSG_SB_EEEEEEEvNS4_8identityES11_S1B_vS1C_EENS_8epilogue10collective6detail29Sm90TmaWarpSpecializedAdapterINS1F_15DefaultEpilogueISI_SJ_SJ_NS1E_6thread17LinearCombinationISI_Li1EffLNS1J_9ScaleType4KindE0ELNS_15FloatRoundStyleE2ESI_EENS1_15EpilogueDefaultEEEEEvvEEEEvNT_6ParamsE:
	.zero		1664


//--------------------- SYMBOLS --------------------------

	.type		.nv.reservedSmem.offset0,@object
	.size		.nv.reservedSmem.offset0,0x4
